	.target	sm_90a

	.elftype	@"ET_EXEC"


//--------------------- .note.nv.tkinfo           --------------------------
	.section	.note.nv.tkinfo,"",@"SHT_NOTE"
	.sectionflags	@"SHF_NOTE_NV_TKINFO"
	.tkinfo
        /*0018*/ 	.word	0x00000002
        /*0030*/ 	.string	""
        /*0030*/ 	.string	"ptxas"
        /*0030*/ 	.string	"Cuda compilation tools, release 13.0, V13.0.88"
        /*0030*/ 	.string	"Build cuda_13.0.r13.0/compiler.36424714_0"
        /*0030*/ 	.string	"-arch sm_90a -m 64 "



//--------------------- .note.nv.cuinfo           --------------------------
	.section	.note.nv.cuinfo,"",@"SHT_NOTE"
	.sectionflags	@"SHF_NOTE_NV_CUINFO"
        /*0018*/ 	.short	0x0002
        /*001a*/ 	.short	0x005a
        /*001c*/ 	.short	0x0082
	.zero		2


//--------------------- .nv.info                  --------------------------
	.section	.nv.info,"",@"SHT_CUDA_INFO"
	.align	4


	//----- nvinfo : EIATTR_REGCOUNT
	.align		4
        /*0000*/ 	.byte	0x04, 0x2f
        /*0002*/ 	.short	(.L_18 - .L_17)
	.align		4
.L_17:
        /*0004*/ 	.word	index@(_ZN7cutlass13device_kernelINS_4gemm6kernel13GemmUniversalIN4cute5tupleIJiiiiEEENS1_10collective13CollectiveMmaINS1_34MainloopSm90TmaGmmaWarpSpecializedILi4ENS5_IJNS4_1CILi2EEENSA_ILi1EEESC_EEENS1_35KernelTmaWarpSpecializedCooperativeEEENS5_IJNSA_ILi256EEENSA_ILi64EEESH_EEENS_6half_tENS5_IJlSC_lEEESJ_SK_NS4_8TiledMMAINS4_8MMA_AtomIJNS4_4SM904GMMA25MMA_64x64x16_F32F16F16_SSILNSO_5MajorE0ELSQ_0ELNSO_7ScaleInE1ELSR_1EEEEEENS4_6LayoutISD_NS5_IJSC_NSA_ILi0EEESV_EEEEENS5_IJNS4_10UnderscoreESY_SY_EEEEENS4_13SM90_TMA_LOADENS4_14ComposedLayoutINS4_7SwizzleILi3ELi4ELi3EEENS4_18smem_ptr_flag_bitsILi16EEENSU_INS5_IJNSA_ILi8EEESH_EEENS5_IJSH_SC_EEEEEEEvNS4_8identityENS4_23SM90_TMA_LOAD_MULTICASTES1B_vS1C_EENS_8epilogue10collective18CollectiveEpilogueINS1F_22Sm90TmaWarpSpecializedILi4ELi2ELi16ELb1ELb0EEEJSI_NS5_IJNSA_ILi128EEENSA_ILi32EEEEEESJ_SK_SJ_SK_NS1F_6fusion15FusionCallbacksIS1J_NS1N_23LinCombPerRowBiasEltActINS1F_6thread4ReLuESJ_fSJ_SJ_fLi8ELNS_15FloatRoundStyleE2EEESI_S1M_JEEES11_NS12_INS13_ILi2ELi4ELi3EEES16_NSU_INS5_IJS17_S1L_EEENS5_IJS1L_SC_EEEEEEENS4_17SM75_U32x4_LDSM_NENS4_14SM90_TMA_STOREES1Z_NS4_17SM90_U32x4_STSM_NENS4_9Copy_AtomIJS22_SJ_EEEvEEEvvEEEEvNT_6ParamsE)
        /*0008*/ 	.word	0x000000a8


	//----- nvinfo : EIATTR_FRAME_SIZE
	.align		4
.L_18:
        /*000c*/ 	.byte	0x04, 0x11
        /*000e*/ 	.short	(.L_20 - .L_19)
	.align		4
.L_19:
        /*0010*/ 	.word	index@(_ZN7cutlass13device_kernelINS_4gemm6kernel13GemmUniversalIN4cute5tupleIJiiiiEEENS1_10collective13CollectiveMmaINS1_34MainloopSm90TmaGmmaWarpSpecializedILi4ENS5_IJNS4_1CILi2EEENSA_ILi1EEESC_EEENS1_35KernelTmaWarpSpecializedCooperativeEEENS5_IJNSA_ILi256EEENSA_ILi64EEESH_EEENS_6half_tENS5_IJlSC_lEEESJ_SK_NS4_8TiledMMAINS4_8MMA_AtomIJNS4_4SM904GMMA25MMA_64x64x16_F32F16F16_SSILNSO_5MajorE0ELSQ_0ELNSO_7ScaleInE1ELSR_1EEEEEENS4_6LayoutISD_NS5_IJSC_NSA_ILi0EEESV_EEEEENS5_IJNS4_10UnderscoreESY_SY_EEEEENS4_13SM90_TMA_LOADENS4_14ComposedLayoutINS4_7SwizzleILi3ELi4ELi3EEENS4_18smem_ptr_flag_bitsILi16EEENSU_INS5_IJNSA_ILi8EEESH_EEENS5_IJSH_SC_EEEEEEEvNS4_8identityENS4_23SM90_TMA_LOAD_MULTICASTES1B_vS1C_EENS_8epilogue10collective18CollectiveEpilogueINS1F_22Sm90TmaWarpSpecializedILi4ELi2ELi16ELb1ELb0EEEJSI_NS5_IJNSA_ILi128EEENSA_ILi32EEEEEESJ_SK_SJ_SK_NS1F_6fusion15FusionCallbacksIS1J_NS1N_23LinCombPerRowBiasEltActINS1F_6thread4ReLuESJ_fSJ_SJ_fLi8ELNS_15FloatRoundStyleE2EEESI_S1M_JEEES11_NS12_INS13_ILi2ELi4ELi3EEES16_NSU_INS5_IJS17_S1L_EEENS5_IJS1L_SC_EEEEEEENS4_17SM75_U32x4_LDSM_NENS4_14SM90_TMA_STOREES1Z_NS4_17SM90_U32x4_STSM_NENS4_9Copy_AtomIJS22_SJ_EEEvEEEvvEEEEvNT_6ParamsE)
        /*0014*/ 	.word	0x00000000


	//----- nvinfo : EIATTR_MIN_STACK_SIZE
	.align		4
.L_20:
        /*0018*/ 	.byte	0x04, 0x12
        /*001a*/ 	.short	(.L_22 - .L_21)
	.align		4
.L_21:
        /*001c*/ 	.word	index@(_ZN7cutlass13device_kernelINS_4gemm6kernel13GemmUniversalIN4cute5tupleIJiiiiEEENS1_10collective13CollectiveMmaINS1_34MainloopSm90TmaGmmaWarpSpecializedILi4ENS5_IJNS4_1CILi2EEENSA_ILi1EEESC_EEENS1_35KernelTmaWarpSpecializedCooperativeEEENS5_IJNSA_ILi256EEENSA_ILi64EEESH_EEENS_6half_tENS5_IJlSC_lEEESJ_SK_NS4_8TiledMMAINS4_8MMA_AtomIJNS4_4SM904GMMA25MMA_64x64x16_F32F16F16_SSILNSO_5MajorE0ELSQ_0ELNSO_7ScaleInE1ELSR_1EEEEEENS4_6LayoutISD_NS5_IJSC_NSA_ILi0EEESV_EEEEENS5_IJNS4_10UnderscoreESY_SY_EEEEENS4_13SM90_TMA_LOADENS4_14ComposedLayoutINS4_7SwizzleILi3ELi4ELi3EEENS4_18smem_ptr_flag_bitsILi16EEENSU_INS5_IJNSA_ILi8EEESH_EEENS5_IJSH_SC_EEEEEEEvNS4_8identityENS4_23SM90_TMA_LOAD_MULTICASTES1B_vS1C_EENS_8epilogue10collective18CollectiveEpilogueINS1F_22Sm90TmaWarpSpecializedILi4ELi2ELi16ELb1ELb0EEEJSI_NS5_IJNSA_ILi128EEENSA_ILi32EEEEEESJ_SK_SJ_SK_NS1F_6fusion15FusionCallbacksIS1J_NS1N_23LinCombPerRowBiasEltActINS1F_6thread4ReLuESJ_fSJ_SJ_fLi8ELNS_15FloatRoundStyleE2EEESI_S1M_JEEES11_NS12_INS13_ILi2ELi4ELi3EEES16_NSU_INS5_IJS17_S1L_EEENS5_IJS1L_SC_EEEEEEENS4_17SM75_U32x4_LDSM_NENS4_14SM90_TMA_STOREES1Z_NS4_17SM90_U32x4_STSM_NENS4_9Copy_AtomIJS22_SJ_EEEvEEEvvEEEEvNT_6ParamsE)
        /*0020*/ 	.word	0x00000000
.L_22:


//--------------------- .nv.compat                --------------------------
	.section	.nv.compat,"",@"SHT_CUDA_COMPAT_INFO"
	.align	4
        /*0000*/ 	.byte	0x02, 0x09, 0x01, 0x00, 0x02, 0x02, 0x04, 0x00, 0x02, 0x05, 0x05, 0x00, 0x03, 0x07, 0x01, 0x01
        /*0010*/ 	.byte	0x02, 0x03, 0x01, 0x00, 0x02, 0x06, 0x01, 0x00, 0x04, 0x0b, 0x08, 0x00, 0x00, 0x00, 0x00, 0x00
        /*0020*/ 	.byte	0x00, 0x00, 0x00, 0x00


//--------------------- .nv.info._ZN7cutlass13device_kernelINS_4gemm6kernel13GemmUniversalIN4cute5tupleIJiiiiEEENS1_10collective13CollectiveMmaINS1_34MainloopSm90TmaGmmaWarpSpecializedILi4ENS5_IJNS4_1CILi2EEENSA_ILi1EEESC_EEENS1_35KernelTmaWarpSpecializedCooperativeEEENS5_IJNSA_ILi256EEENSA_ILi64EEESH_EEENS_6half_tENS5_IJlSC_lEEESJ_SK_NS4_8TiledMMAINS4_8MMA_AtomIJNS4_4SM904GMMA25MMA_64x64x16_F32F16F16_SSILNSO_5MajorE0ELSQ_0ELNSO_7ScaleInE1ELSR_1EEEEEENS4_6LayoutISD_NS5_IJSC_NSA_ILi0EEESV_EEEEENS5_IJNS4_10UnderscoreESY_SY_EEEEENS4_13SM90_TMA_LOADENS4_14ComposedLayoutINS4_7SwizzleILi3ELi4ELi3EEENS4_18smem_ptr_flag_bitsILi16EEENSU_INS5_IJNSA_ILi8EEESH_EEENS5_IJSH_SC_EEEEEEEvNS4_8identityENS4_23SM90_TMA_LOAD_MULTICASTES1B_vS1C_EENS_8epilogue10collective18CollectiveEpilogueINS1F_22Sm90TmaWarpSpecializedILi4ELi2ELi16ELb1ELb0EEEJSI_NS5_IJNSA_ILi128EEENSA_ILi32EEEEEESJ_SK_SJ_SK_NS1F_6fusion15FusionCallbacksIS1J_NS1N_23LinCombPerRowBiasEltActINS1F_6thread4ReLuESJ_fSJ_SJ_fLi8ELNS_15FloatRoundStyleE2EEESI_S1M_JEEES11_NS12_INS13_ILi2ELi4ELi3EEES16_NSU_INS5_IJS17_S1L_EEENS5_IJS1L_SC_EEEEEEENS4_17SM75_U32x4_LDSM_NENS4_14SM90_TMA_STOREES1Z_NS4_17SM90_U32x4_STSM_NENS4_9Copy_AtomIJS22_SJ_EEEvEEEvvEEEEvNT_6ParamsE --------------------------
	.section	.nv.info._ZN7cutlass13device_kernelINS_4gemm6kernel13GemmUniversalIN4cute5tupleIJiiiiEEENS1_10collective13CollectiveMmaINS1_34MainloopSm90TmaGmmaWarpSpecializedILi4ENS5_IJNS4_1CILi2EEENSA_ILi1EEESC_EEENS1_35KernelTmaWarpSpecializedCooperativeEEENS5_IJNSA_ILi256EEENSA_ILi64EEESH_EEENS_6half_tENS5_IJlSC_lEEESJ_SK_NS4_8TiledMMAINS4_8MMA_AtomIJNS4_4SM904GMMA25MMA_64x64x16_F32F16F16_SSILNSO_5MajorE0ELSQ_0ELNSO_7ScaleInE1ELSR_1EEEEEENS4_6LayoutISD_NS5_IJSC_NSA_ILi0EEESV_EEEEENS5_IJNS4_10UnderscoreESY_SY_EEEEENS4_13SM90_TMA_LOADENS4_14ComposedLayoutINS4_7SwizzleILi3ELi4ELi3EEENS4_18smem_ptr_flag_bitsILi16EEENSU_INS5_IJNSA_ILi8EEESH_EEENS5_IJSH_SC_EEEEEEEvNS4_8identityENS4_23SM90_TMA_LOAD_MULTICASTES1B_vS1C_EENS_8epilogue10collective18CollectiveEpilogueINS1F_22Sm90TmaWarpSpecializedILi4ELi2ELi16ELb1ELb0EEEJSI_NS5_IJNSA_ILi128EEENSA_ILi32EEEEEESJ_SK_SJ_SK_NS1F_6fusion15FusionCallbacksIS1J_NS1N_23LinCombPerRowBiasEltActINS1F_6thread4ReLuESJ_fSJ_SJ_fLi8ELNS_15FloatRoundStyleE2EEESI_S1M_JEEES11_NS12_INS13_ILi2ELi4ELi3EEES16_NSU_INS5_IJS17_S1L_EEENS5_IJS1L_SC_EEEEEEENS4_17SM75_U32x4_LDSM_NENS4_14SM90_TMA_STOREES1Z_NS4_17SM90_U32x4_STSM_NENS4_9Copy_AtomIJS22_SJ_EEEvEEEvvEEEEvNT_6ParamsE,"",@"SHT_CUDA_INFO"
	.sectionflags	@""
	.align	4


	//----- nvinfo : EIATTR_CUDA_API_VERSION
	.align		4
        /*0000*/ 	.byte	0x04, 0x37
        /*0002*/ 	.short	(.L_24 - .L_23)
.L_23:
        /*0004*/ 	.word	0x00000082


	//----- nvinfo : EIATTR_KPARAM_INFO
	.align		4
.L_24:
        /*0008*/ 	.byte	0x04, 0x17
        /*000a*/ 	.short	(.L_26 - .L_25)
.L_25:
        /*000c*/ 	.word	0x00000000
        /*0010*/ 	.short	0x0000
        /*0012*/ 	.short	0x0070
        /*0014*/ 	.byte	0x00, 0xf0, 0x01, 0x1c


	//----- nvinfo : EIATTR_SPARSE_MMA_MASK
	.align		4
.L_26:
        /*0018*/ 	.byte	0x03, 0x50
        /*001a*/ 	.short	0x0000


	//----- nvinfo : EIATTR_MAXREG_COUNT
	.align		4
        /*001c*/ 	.byte	0x03, 0x1b
        /*001e*/ 	.short	0x00a8


	//----- nvinfo : EIATTR_NUM_BARRIERS
	.align		4
        /*0020*/ 	.byte	0x02, 0x4c
        /*0022*/ 	.byte	0x02
	.zero		1


	//----- nvinfo : EIATTR_EXTERNS
	.align		4
        /*0024*/ 	.byte	0x04, 0x0f
        /*0026*/ 	.short	(.L_28 - .L_27)


	//   ....[0]....
	.align		4
.L_27:
        /*0028*/ 	.word	index@(__assertfail)


	//----- nvinfo : EIATTR_MERCURY_ISA_VERSION
	.align		4
.L_28:
        /*002c*/ 	.byte	0x03, 0x5f
        /*002e*/ 	.short	0x0101


	//----- nvinfo : EIATTR_INT_WARP_WIDE_INSTR_OFFSETS
	.align		4
        /*0030*/ 	.byte	0x04, 0x31
        /*0032*/ 	.short	(.L_30 - .L_29)


	//   ....[0]....
.L_29:
        /*0034*/ 	.word	0x000009f0


	//   ....[1]....
        /*0038*/ 	.word	0x00000a30


	//   ....[2]....
        /*003c*/ 	.word	0x00000b50


	//   ....[3]....
        /*0040*/ 	.word	0x00002470


	//----- nvinfo : EIATTR_COOP_GROUP_MASK_REGIDS
	.align		4
.L_30:
        /*0044*/ 	.byte	0x04, 0x29
        /*0046*/ 	.short	(.L_32 - .L_31)


	//   ....[0]....
.L_31:
        /*0048*/ 	.word	0xffffffff


	//   ....[1]....
        /*004c*/ 	.word	0xffffffff


	//   ....[2]....
        /*0050*/ 	.word	0xffffffff


	//   ....[3]....
        /*0054*/ 	.word	0xffffffff


	//   ....[4]....
        /*0058*/ 	.word	0xffffffff


	//   ....[5]....
        /*005c*/ 	.word	0xffffffff


	//   ....[6]....
        /*0060*/ 	.word	0xffffffff


	//----- nvinfo : EIATTR_COOP_GROUP_INSTR_OFFSETS
	.align		4
.L_32:
        /*0064*/ 	.byte	0x04, 0x28
        /*0066*/ 	.short	(.L_34 - .L_33)


	//   ....[0]....
.L_33:
        /*0068*/ 	.word	0x00000070


	//   ....[1]....
        /*006c*/ 	.word	0x00000080


	//   ....[2]....
        /*0070*/ 	.word	0x00000440


	//   ....[3]....
        /*0074*/ 	.word	0x000005d0


	//   ....[4]....
        /*0078*/ 	.word	0x00000800


	//   ....[5]....
        /*007c*/ 	.word	0x00000c80


	//   ....[6]....
        /*0080*/ 	.word	0x00001770


	//----- nvinfo : EIATTR_REG_RECONFIG
	.align		4
.L_34:
        /*0084*/ 	.byte	0x01, 0x54
	.zero		2


	//----- nvinfo : EIATTR_SYSCALL_OFFSETS
	.align		4
        /*0088*/ 	.byte	0x04, 0x46
        /*008a*/ 	.short	(.L_36 - .L_35)


	//   ....[0]....
.L_35:
        /*008c*/ 	.word	0x00001930


	//   ....[1]....
        /*0090*/ 	.word	0x000026a0


	//   ....[2]....
        /*0094*/ 	.word	0x00002790


	//----- nvinfo : EIATTR_MBARRIER_INSTR_OFFSETS
	.align		4
.L_36:
        /*0098*/ 	.byte	0x04, 0x39
        /*009a*/ 	.short	(.L_38 - .L_37)


	//   ....[0]....
.L_37:
        /*009c*/ 	.word	0x00000540
        /*00a0*/ 	.word	0x000000ff
        /*00a4*/ 	.word	0x00000000
        /*00a8*/ 	.short	0x0100
        /*00aa*/ 	.byte	0x08
	.zero		1


	//   ....[1]....
        /*00ac*/ 	.word	0x00000550
        /*00b0*/ 	.word	0x000000ff
        /*00b4*/ 	.word	0x00000020
        /*00b8*/ 	.short	0x0100
        /*00ba*/ 	.byte	0x08
	.zero		1


	//   ....[2]....
        /*00bc*/ 	.word	0x00000560
        /*00c0*/ 	.word	0x000000ff
        /*00c4*/ 	.word	0x00000008
        /*00c8*/ 	.short	0x0100
        /*00ca*/ 	.byte	0x08
	.zero		1


	//   ....[3]....
        /*00cc*/ 	.word	0x00000570
        /*00d0*/ 	.word	0x000000ff
        /*00d4*/ 	.word	0x00000028
        /*00d8*/ 	.short	0x0100
        /*00da*/ 	.byte	0x08
	.zero		1


	//   ....[4]....
        /*00dc*/ 	.word	0x00000580
        /*00e0*/ 	.word	0x000000ff
        /*00e4*/ 	.word	0x00000010
        /*00e8*/ 	.short	0x0100
        /*00ea*/ 	.byte	0x08
	.zero		1


	//   ....[5]....
        /*00ec*/ 	.word	0x00000590
        /*00f0*/ 	.word	0x000000ff
        /*00f4*/ 	.word	0x00000030
        /*00f8*/ 	.short	0x0100
        /*00fa*/ 	.byte	0x08
	.zero		1


	//   ....[6]....
        /*00fc*/ 	.word	0x000005a0
        /*0100*/ 	.word	0x000000ff
        /*0104*/ 	.word	0x00000018
        /*0108*/ 	.short	0x0100
        /*010a*/ 	.byte	0x08
	.zero		1


	//   ....[7]....
        /*010c*/ 	.word	0x000005b0
        /*0110*/ 	.word	0x000000ff
        /*0114*/ 	.word	0x00000038
        /*0118*/ 	.short	0x0100
        /*011a*/ 	.byte	0x08
	.zero		1


	//   ....[8]....
        /*011c*/ 	.word	0x00000710
        /*0120*/ 	.word	0x000000ff
        /*0124*/ 	.word	0x00000040
        /*0128*/ 	.short	0x0100
        /*012a*/ 	.byte	0x08
	.zero		1


	//   ....[9]....
        /*012c*/ 	.word	0x00000720
        /*0130*/ 	.word	0x000000ff
        /*0134*/ 	.word	0x00000060
        /*0138*/ 	.short	0x0100
        /*013a*/ 	.byte	0x08
	.zero		1


	//   ....[10]....
        /*013c*/ 	.word	0x00000730
        /*0140*/ 	.word	0x000000ff
        /*0144*/ 	.word	0x00000048
        /*0148*/ 	.short	0x0100
        /*014a*/ 	.byte	0x08
	.zero		1


	//   ....[11]....
        /*014c*/ 	.word	0x00000740
        /*0150*/ 	.word	0x000000ff
        /*0154*/ 	.word	0x00000068
        /*0158*/ 	.short	0x0100
        /*015a*/ 	.byte	0x08
	.zero		1


	//   ....[12]....
        /*015c*/ 	.word	0x00000750
        /*0160*/ 	.word	0x000000ff
        /*0164*/ 	.word	0x00000050
        /*0168*/ 	.short	0x0100
        /*016a*/ 	.byte	0x08
	.zero		1


	//   ....[13]....
        /*016c*/ 	.word	0x00000760
        /*0170*/ 	.word	0x000000ff
        /*0174*/ 	.word	0x00000070
        /*0178*/ 	.short	0x0100
        /*017a*/ 	.byte	0x08
	.zero		1


	//   ....[14]....
        /*017c*/ 	.word	0x00000770
        /*0180*/ 	.word	0x000000ff
        /*0184*/ 	.word	0x00000058
        /*0188*/ 	.short	0x0100
        /*018a*/ 	.byte	0x08
	.zero		1


	//   ....[15]....
        /*018c*/ 	.word	0x00000780
        /*0190*/ 	.word	0x000000ff
        /*0194*/ 	.word	0x00000078
        /*0198*/ 	.short	0x0100
        /*019a*/ 	.byte	0x08
	.zero		1


	//   ....[16]....
        /*019c*/ 	.word	0x00000bc0
        /*01a0*/ 	.word	0x000000ff
        /*01a4*/ 	.word	0x00000080
        /*01a8*/ 	.short	0x0100
        /*01aa*/ 	.byte	0x06
	.zero		1


	//   ....[17]....
        /*01ac*/ 	.word	0x00000c30
        /*01b0*/ 	.word	0x000000ff
        /*01b4*/ 	.word	0x00000088
        /*01b8*/ 	.short	0x0100
        /*01ba*/ 	.byte	0x06
	.zero		1


	//   ....[18]....
        /*01bc*/ 	.word	0x000019b0
        /*01c0*/ 	.word	0x00000003
        /*01c4*/ 	.word	0x00000000
        /*01c8*/ 	.short	0x010a
        /*01ca*/ 	.byte	0x3f
	.zero		1


	//   ....[19]....
        /*01cc*/ 	.word	0x000019f0
        /*01d0*/ 	.word	0x00000003
        /*01d4*/ 	.word	0x00000000
        /*01d8*/ 	.short	0x010a
        /*01da*/ 	.byte	0x3f
	.zero		1


	//   ....[20]....
        /*01dc*/ 	.word	0x00001ee0
        /*01e0*/ 	.word	0x000000ff
        /*01e4*/ 	.word	0x00000000
        /*01e8*/ 	.short	0x010a
        /*01ea*/ 	.byte	0x07
	.zero		1


	//   ....[21]....
        /*01ec*/ 	.word	0x00001f20
        /*01f0*/ 	.word	0x000000ff
        /*01f4*/ 	.word	0x00000000
        /*01f8*/ 	.short	0x010a
        /*01fa*/ 	.byte	0x07
	.zero		1


	//   ....[22]....
        /*01fc*/ 	.word	0x00002300
        /*0200*/ 	.word	0x00000005
        /*0204*/ 	.word	0x00000000
        /*0208*/ 	.short	0x0101
        /*020a*/ 	.byte	0x3f
	.zero		1


	//   ....[23]....
        /*020c*/ 	.word	0x000024f0
        /*0210*/ 	.word	0x00000003
        /*0214*/ 	.word	0x00000000
        /*0218*/ 	.short	0x0101
        /*021a*/ 	.byte	0x3f
	.zero		1


	//   ....[24]....
        /*021c*/ 	.word	0x00003110
        /*0220*/ 	.word	0x000000ff
        /*0224*/ 	.word	0x00000040
        /*0228*/ 	.short	0x010a
        /*022a*/ 	.byte	0x34
	.zero		1


	//   ....[25]....
        /*022c*/ 	.word	0x00003970
        /*0230*/ 	.word	0x000000ff
        /*0234*/ 	.word	0x00000000
        /*0238*/ 	.short	0x0101
        /*023a*/ 	.byte	0x04
	.zero		1


	//   ....[26]....
        /*023c*/ 	.word	0x00003a70
        /*0240*/ 	.word	0x0000000e
        /*0244*/ 	.word	0x00000040
        /*0248*/ 	.short	0x010a
        /*024a*/ 	.byte	0x3f
	.zero		1


	//   ....[27]....
        /*024c*/ 	.word	0x00004090
        /*0250*/ 	.word	0x000000ff
        /*0254*/ 	.word	0x00000000
        /*0258*/ 	.short	0x0101
        /*025a*/ 	.byte	0x04
	.zero		1


	//   ....[28]....
        /*025c*/ 	.word	0x000041a0
        /*0260*/ 	.word	0x0000000e
        /*0264*/ 	.word	0x00000040
        /*0268*/ 	.short	0x010a
        /*026a*/ 	.byte	0x3f
	.zero		1


	//   ....[29]....
        /*026c*/ 	.word	0x00004810
        /*0270*/ 	.word	0x000000ff
        /*0274*/ 	.word	0x00000000
        /*0278*/ 	.short	0x0101
        /*027a*/ 	.byte	0x04
	.zero		1


	//   ....[30]....
        /*027c*/ 	.word	0x00004900
        /*0280*/ 	.word	0x0000000e
        /*0284*/ 	.word	0x00000040
        /*0288*/ 	.short	0x010a
        /*028a*/ 	.byte	0x3f
	.zero		1


	//   ....[31]....
        /*028c*/ 	.word	0x00004f20
        /*0290*/ 	.word	0x000000ff
        /*0294*/ 	.word	0x00000000
        /*0298*/ 	.short	0x0101
        /*029a*/ 	.byte	0x04
	.zero		1


	//   ....[32]....
        /*029c*/ 	.word	0x000058f0
        /*02a0*/ 	.word	0x000000ff
        /*02a4*/ 	.word	0x00000000
        /*02a8*/ 	.short	0x0101
        /*02aa*/ 	.byte	0x04
	.zero		1


	//   ....[33]....
        /*02ac*/ 	.word	0x00005f00
        /*02b0*/ 	.word	0x000000ff
        /*02b4*/ 	.word	0x00000088
        /*02b8*/ 	.short	0x010a
        /*02ba*/ 	.byte	0x04
	.zero		1


	//   ....[34]....
        /*02bc*/ 	.word	0x00006310
        /*02c0*/ 	.word	0x000000ff
        /*02c4*/ 	.word	0x00000060
        /*02c8*/ 	.short	0x010a
        /*02ca*/ 	.byte	0x05
	.zero		1


	//   ....[35]....
        /*02cc*/ 	.word	0x00006400
        /*02d0*/ 	.word	0x000000ff
        /*02d4*/ 	.word	0x00000040
        /*02d8*/ 	.short	0x010b
        /*02da*/ 	.byte	0x05
	.zero		1


	//   ....[36]....
        /*02dc*/ 	.word	0x00006460
        /*02e0*/ 	.word	0x000000ff
        /*02e4*/ 	.word	0x00000000
        /*02e8*/ 	.short	0x0101
        /*02ea*/ 	.byte	0x04
	.zero		1


	//   ....[37]....
        /*02ec*/ 	.word	0x00006490
        /*02f0*/ 	.word	0x000000ff
        /*02f4*/ 	.word	0x00000068
        /*02f8*/ 	.short	0x010a
        /*02fa*/ 	.byte	0x05
	.zero		1


	//   ....[38]....
        /*02fc*/ 	.word	0x000065a0
        /*0300*/ 	.word	0x000000ff
        /*0304*/ 	.word	0x00000048
        /*0308*/ 	.short	0x010b
        /*030a*/ 	.byte	0x05
	.zero		1


	//   ....[39]....
        /*030c*/ 	.word	0x00006610
        /*0310*/ 	.word	0x000000ff
        /*0314*/ 	.word	0x00000000
        /*0318*/ 	.short	0x0101
        /*031a*/ 	.byte	0x04
	.zero		1


	//   ....[40]....
        /*031c*/ 	.word	0x00006640
        /*0320*/ 	.word	0x000000ff
        /*0324*/ 	.word	0x00000070
        /*0328*/ 	.short	0x010a
        /*032a*/ 	.byte	0x05
	.zero		1


	//   ....[41]....
        /*032c*/ 	.word	0x00006740
        /*0330*/ 	.word	0x000000ff
        /*0334*/ 	.word	0x00000050
        /*0338*/ 	.short	0x010b
        /*033a*/ 	.byte	0x05
	.zero		1


	//   ....[42]....
        /*033c*/ 	.word	0x000067a0
        /*0340*/ 	.word	0x000000ff
        /*0344*/ 	.word	0x00000000
        /*0348*/ 	.short	0x0101
        /*034a*/ 	.byte	0x04
	.zero		1


	//   ....[43]....
        /*034c*/ 	.word	0x000067d0
        /*0350*/ 	.word	0x000000ff
        /*0354*/ 	.word	0x00000078
        /*0358*/ 	.short	0x010a
        /*035a*/ 	.byte	0x05
	.zero		1


	//   ....[44]....
        /*035c*/ 	.word	0x000068d0
        /*0360*/ 	.word	0x000000ff
        /*0364*/ 	.word	0x00000058
        /*0368*/ 	.short	0x010b
        /*036a*/ 	.byte	0x05
	.zero		1


	//   ....[45]....
        /*036c*/ 	.word	0x000069c0
        /*0370*/ 	.word	0x000000ff
        /*0374*/ 	.word	0x00000000
        /*0378*/ 	.short	0x0101
        /*037a*/ 	.byte	0x04
	.zero		1


	//   ....[46]....
        /*037c*/ 	.word	0x00007000
        /*0380*/ 	.word	0x00000003
        /*0384*/ 	.word	0x00000060
        /*0388*/ 	.short	0x010a
        /*038a*/ 	.byte	0x3f
	.zero		1


	//   ....[47]....
        /*038c*/ 	.word	0x00007040
        /*0390*/ 	.word	0x00000003
        /*0394*/ 	.word	0x00000068
        /*0398*/ 	.short	0x010a
        /*039a*/ 	.byte	0x3f
	.zero		1


	//   ....[48]....
        /*039c*/ 	.word	0x00007080
        /*03a0*/ 	.word	0x00000003
        /*03a4*/ 	.word	0x00000070
        /*03a8*/ 	.short	0x010a
        /*03aa*/ 	.byte	0x3f
	.zero		1


	//   ....[49]....
        /*03ac*/ 	.word	0x000070d0
        /*03b0*/ 	.word	0x00000003
        /*03b4*/ 	.word	0x00000078
        /*03b8*/ 	.short	0x010a
        /*03ba*/ 	.byte	0x3f
	.zero		1


	//   ....[50]....
        /*03bc*/ 	.word	0x00007430
        /*03c0*/ 	.word	0x0000000e
        /*03c4*/ 	.word	0x00000020
        /*03c8*/ 	.short	0x010a
        /*03ca*/ 	.byte	0x3f
	.zero		1


	//   ....[51]....
        /*03cc*/ 	.word	0x000077e0
        /*03d0*/ 	.word	0x00000004
        /*03d4*/ 	.word	0x00000088
        /*03d8*/ 	.short	0x0101
        /*03da*/ 	.byte	0x3f
	.zero		1


	//   ....[52]....
        /*03dc*/ 	.word	0x00007ee0
        /*03e0*/ 	.word	0x00000005
        /*03e4*/ 	.word	0x00000000
        /*03e8*/ 	.short	0x010a
        /*03ea*/ 	.byte	0x3f
	.zero		1


	//   ....[53]....
        /*03ec*/ 	.word	0x00007f60
        /*03f0*/ 	.word	0x00000007
        /*03f4*/ 	.word	0x00000000
        /*03f8*/ 	.short	0x010a
        /*03fa*/ 	.byte	0x3f
	.zero		1


	//   ....[54]....
        /*03fc*/ 	.word	0x00007ff0
        /*0400*/ 	.word	0x00000006
        /*0404*/ 	.word	0x00000000
        /*0408*/ 	.short	0x010a
        /*040a*/ 	.byte	0x3f
	.zero		1


	//   ....[55]....
        /*040c*/ 	.word	0x00008080
        /*0410*/ 	.word	0x00000003
        /*0414*/ 	.word	0x00000000
        /*0418*/ 	.short	0x010a
        /*041a*/ 	.byte	0x3f
	.zero		1


	//   ....[56]....
        /*041c*/ 	.word	0x000080e0
        /*0420*/ 	.word	0x00000003
        /*0424*/ 	.word	0x00000000
        /*0428*/ 	.short	0x010a
        /*042a*/ 	.byte	0x3f
	.zero		1


	//   ....[57]....
        /*042c*/ 	.word	0x00008140
        /*0430*/ 	.word	0x00000005
        /*0434*/ 	.word	0x00000000
        /*0438*/ 	.short	0x010a
        /*043a*/ 	.byte	0x3f
	.zero		1


	//   ....[58]....
        /*043c*/ 	.word	0x000081a0
        /*0440*/ 	.word	0x00000005
        /*0444*/ 	.word	0x00000040
        /*0448*/ 	.short	0x010a
        /*044a*/ 	.byte	0x3f
	.zero		1


	//   ....[59]....
        /*044c*/ 	.word	0x000081f0
        /*0450*/ 	.word	0x0000000e
        /*0454*/ 	.word	0x00000040
        /*0458*/ 	.short	0x010a
        /*045a*/ 	.byte	0x3f
	.zero		1


	//   ....[60]....
        /*045c*/ 	.word	0x00008240
        /*0460*/ 	.word	0x0000000e
        /*0464*/ 	.word	0x00000040
        /*0468*/ 	.short	0x010a
        /*046a*/ 	.byte	0x3f
	.zero		1


	//   ....[61]....
        /*046c*/ 	.word	0x00008290
        /*0470*/ 	.word	0x0000000e
        /*0474*/ 	.word	0x00000040
        /*0478*/ 	.short	0x010a
        /*047a*/ 	.byte	0x3f
	.zero		1


	//   ....[62]....
        /*047c*/ 	.word	0x000082f0
        /*0480*/ 	.word	0x00000003
        /*0484*/ 	.word	0x00000088
        /*0488*/ 	.short	0x010a
        /*048a*/ 	.byte	0x3f
	.zero		1


	//   ....[63]....
        /*048c*/ 	.word	0x00008350
        /*0490*/ 	.word	0x00000005
        /*0494*/ 	.word	0x00000060
        /*0498*/ 	.short	0x010a
        /*049a*/ 	.byte	0x3f
	.zero		1


	//   ....[64]....
        /*049c*/ 	.word	0x000083b0
        /*04a0*/ 	.word	0x00000005
        /*04a4*/ 	.word	0x00000068
        /*04a8*/ 	.short	0x010a
        /*04aa*/ 	.byte	0x3f
	.zero		1


	//   ....[65]....
        /*04ac*/ 	.word	0x00008410
        /*04b0*/ 	.word	0x00000005
        /*04b4*/ 	.word	0x00000070
        /*04b8*/ 	.short	0x010a
        /*04ba*/ 	.byte	0x3f
	.zero		1


	//   ....[66]....
        /*04bc*/ 	.word	0x00008470
        /*04c0*/ 	.word	0x00000005
        /*04c4*/ 	.word	0x00000078
        /*04c8*/ 	.short	0x010a
        /*04ca*/ 	.byte	0x3f
	.zero		1


	//   ....[67]....
        /*04cc*/ 	.word	0x000084c0
        /*04d0*/ 	.word	0x00000003
        /*04d4*/ 	.word	0x00000060
        /*04d8*/ 	.short	0x010a
        /*04da*/ 	.byte	0x3f
	.zero		1


	//   ....[68]....
        /*04dc*/ 	.word	0x00008510
        /*04e0*/ 	.word	0x00000003
        /*04e4*/ 	.word	0x00000068
        /*04e8*/ 	.short	0x010a
        /*04ea*/ 	.byte	0x3f
	.zero		1


	//   ....[69]....
        /*04ec*/ 	.word	0x00008560
        /*04f0*/ 	.word	0x00000003
        /*04f4*/ 	.word	0x00000070
        /*04f8*/ 	.short	0x010a
        /*04fa*/ 	.byte	0x3f
	.zero		1


	//   ....[70]....
        /*04fc*/ 	.word	0x00008630
        /*0500*/ 	.word	0x0000000e
        /*0504*/ 	.word	0x00000020
        /*0508*/ 	.short	0x010a
        /*050a*/ 	.byte	0x3f
	.zero		1


	//   ....[71]....
        /*050c*/ 	.word	0x00008700
        /*0510*/ 	.word	0x00000005
        /*0514*/ 	.word	0x00000000
        /*0518*/ 	.short	0x010a
        /*051a*/ 	.byte	0x3f
	.zero		1


	//   ....[72]....
        /*051c*/ 	.word	0x00008750
        /*0520*/ 	.word	0x00000007
        /*0524*/ 	.word	0x00000000
        /*0528*/ 	.short	0x010a
        /*052a*/ 	.byte	0x3f
	.zero		1


	//   ....[73]....
        /*052c*/ 	.word	0x000087a0
        /*0530*/ 	.word	0x00000006
        /*0534*/ 	.word	0x00000000
        /*0538*/ 	.short	0x010a
        /*053a*/ 	.byte	0x3f
	.zero		1


	//----- nvinfo : EIATTR_NUM_MBARRIERS
	.align		4
.L_38:
        /*053c*/ 	.byte	0x03, 0x38
        /*053e*/ 	.short	0x0012


	//----- nvinfo : EIATTR_EXIT_INSTR_OFFSETS
	.align		4
        /*0540*/ 	.byte	0x04, 0x1c
        /*0542*/ 	.short	(.L_40 - .L_39)


	//   ....[0]....
.L_39:
        /*0544*/ 	.word	0x000080d0


	//----- nvinfo : EIATTR_MAX_THREADS
	.align		4
.L_40:
        /*0548*/ 	.byte	0x04, 0x05
        /*054a*/ 	.short	(.L_42 - .L_41)
.L_41:
        /*054c*/ 	.word	0x00000180
        /*0550*/ 	.word	0x00000001
        /*0554*/ 	.word	0x00000001


	//----- nvinfo : EIATTR_CRS_STACK_SIZE
	.align		4
.L_42:
        /*0558*/ 	.byte	0x04, 0x1e
        /*055a*/ 	.short	(.L_44 - .L_43)
.L_43:
        /*055c*/ 	.word	0x00000000


	//----- nvinfo : EIATTR_CBANK_PARAM_SIZE
	.align		4
.L_44:
        /*0560*/ 	.byte	0x03, 0x19
        /*0562*/ 	.short	0x0770


	//----- nvinfo : EIATTR_PARAM_CBANK
	.align		4
        /*0564*/ 	.byte	0x04, 0x0a
        /*0566*/ 	.short	(.L_46 - .L_45)
	.align		4
.L_45:
        /*0568*/ 	.word	index@(.nv.constant0._ZN7cutlass13device_kernelINS_4gemm6kernel13GemmUniversalIN4cute5tupleIJiiiiEEENS1_10collective13CollectiveMmaINS1_34MainloopSm90TmaGmmaWarpSpecializedILi4ENS5_IJNS4_1CILi2EEENSA_ILi1EEESC_EEENS1_35KernelTmaWarpSpecializedCooperativeEEENS5_IJNSA_ILi256EEENSA_ILi64EEESH_EEENS_6half_tENS5_IJlSC_lEEESJ_SK_NS4_8TiledMMAINS4_8MMA_AtomIJNS4_4SM904GMMA25MMA_64x64x16_F32F16F16_SSILNSO_5MajorE0ELSQ_0ELNSO_7ScaleInE1ELSR_1EEEEEENS4_6LayoutISD_NS5_IJSC_NSA_ILi0EEESV_EEEEENS5_IJNS4_10UnderscoreESY_SY_EEEEENS4_13SM90_TMA_LOADENS4_14ComposedLayoutINS4_7SwizzleILi3ELi4ELi3EEENS4_18smem_ptr_flag_bitsILi16EEENSU_INS5_IJNSA_ILi8EEESH_EEENS5_IJSH_SC_EEEEEEEvNS4_8identityENS4_23SM90_TMA_LOAD_MULTICASTES1B_vS1C_EENS_8epilogue10collective18CollectiveEpilogueINS1F_22Sm90TmaWarpSpecializedILi4ELi2ELi16ELb1ELb0EEEJSI_NS5_IJNSA_ILi128EEENSA_ILi32EEEEEESJ_SK_SJ_SK_NS1F_6fusion15FusionCallbacksIS1J_NS1N_23LinCombPerRowBiasEltActINS1F_6thread4ReLuESJ_fSJ_SJ_fLi8ELNS_15FloatRoundStyleE2EEESI_S1M_JEEES11_NS12_INS13_ILi2ELi4ELi3EEES16_NSU_INS5_IJS17_S1L_EEENS5_IJS1L_SC_EEEEEEENS4_17SM75_U32x4_LDSM_NENS4_14SM90_TMA_STOREES1Z_NS4_17SM90_U32x4_STSM_NENS4_9Copy_AtomIJS22_SJ_EEEvEEEvvEEEEvNT_6ParamsE)
        /*056c*/ 	.short	0x0210
        /*056e*/ 	.short	0x0770


	//----- nvinfo : EIATTR_SW_WAR
	.align		4
.L_46:
        /*0570*/ 	.byte	0x04, 0x36
        /*0572*/ 	.short	(.L_48 - .L_47)
.L_47:
        /*0574*/ 	.word	0x00000008
.L_48:


//--------------------- .nv.callgraph             --------------------------
	.section	.nv.callgraph,"",@"SHT_CUDA_CALLGRAPH"
	.align	4
	.sectionentsize	8
	.align		4
        /*0000*/ 	.word	0x00000000
	.align		4
        /*0004*/ 	.word	0xffffffff
	.align		4
        /*0008*/ 	.word	index@(_ZN7cutlass13device_kernelINS_4gemm6kernel13GemmUniversalIN4cute5tupleIJiiiiEEENS1_10collective13CollectiveMmaINS1_34MainloopSm90TmaGmmaWarpSpecializedILi4ENS5_IJNS4_1CILi2EEENSA_ILi1EEESC_EEENS1_35KernelTmaWarpSpecializedCooperativeEEENS5_IJNSA_ILi256EEENSA_ILi64EEESH_EEENS_6half_tENS5_IJlSC_lEEESJ_SK_NS4_8TiledMMAINS4_8MMA_AtomIJNS4_4SM904GMMA25MMA_64x64x16_F32F16F16_SSILNSO_5MajorE0ELSQ_0ELNSO_7ScaleInE1ELSR_1EEEEEENS4_6LayoutISD_NS5_IJSC_NSA_ILi0EEESV_EEEEENS5_IJNS4_10UnderscoreESY_SY_EEEEENS4_13SM90_TMA_LOADENS4_14ComposedLayoutINS4_7SwizzleILi3ELi4ELi3EEENS4_18smem_ptr_flag_bitsILi16EEENSU_INS5_IJNSA_ILi8EEESH_EEENS5_IJSH_SC_EEEEEEEvNS4_8identityENS4_23SM90_TMA_LOAD_MULTICASTES1B_vS1C_EENS_8epilogue10collective18CollectiveEpilogueINS1F_22Sm90TmaWarpSpecializedILi4ELi2ELi16ELb1ELb0EEEJSI_NS5_IJNSA_ILi128EEENSA_ILi32EEEEEESJ_SK_SJ_SK_NS1F_6fusion15FusionCallbacksIS1J_NS1N_23LinCombPerRowBiasEltActINS1F_6thread4ReLuESJ_fSJ_SJ_fLi8ELNS_15FloatRoundStyleE2EEESI_S1M_JEEES11_NS12_INS13_ILi2ELi4ELi3EEES16_NSU_INS5_IJS17_S1L_EEENS5_IJS1L_SC_EEEEEEENS4_17SM75_U32x4_LDSM_NENS4_14SM90_TMA_STOREES1Z_NS4_17SM90_U32x4_STSM_NENS4_9Copy_AtomIJS22_SJ_EEEvEEEvvEEEEvNT_6ParamsE)
	.align		4
        /*000c*/ 	.word	index@(__assertfail)
	.align		4
        /*0010*/ 	.word	0x00000000
	.align		4
        /*0014*/ 	.word	0xfffffffe
	.align		4
        /*0018*/ 	.word	0x00000000
	.align		4
        /*001c*/ 	.word	0xfffffffd
	.align		4
        /*0020*/ 	.word	0x00000000
	.align		4
        /*0024*/ 	.word	0xfffffffc


//--------------------- .nv.constant4             --------------------------
	.section	.nv.constant4,"a",@progbits
	.align	8
	.align		8
.nv.constant4:
        /*0000*/ 	.dword	__assertfail
	.align		8
        /*0008*/ 	.dword	__unnamed_1
	.align		8
        /*0010*/ 	.dword	__unnamed_2
	.align		8
        /*0018*/ 	.dword	_ZN39_INTERNAL_575423a0_4_k_cu_e8c9a560_41374cuda3std3__45__cpo5beginE
	.align		8
        /*0020*/ 	.dword	_ZN39_INTERNAL_575423a0_4_k_cu_e8c9a560_41374cuda3std3__45__cpo3endE
	.align		8
        /*0028*/ 	.dword	_ZN39_INTERNAL_575423a0_4_k_cu_e8c9a560_41374cuda3std3__45__cpo6cbeginE
	.align		8
        /*0030*/ 	.dword	_ZN39_INTERNAL_575423a0_4_k_cu_e8c9a560_41374cuda3std3__45__cpo4cendE
	.align		8
        /*0038*/ 	.dword	_ZN39_INTERNAL_575423a0_4_k_cu_e8c9a560_41374cuda3std3__441_GLOBAL__N__575423a0_4_k_cu_e8c9a560_41376ignoreE
	.align		8
        /*0040*/ 	.dword	_ZN39_INTERNAL_575423a0_4_k_cu_e8c9a560_41374cuda3std3__419piecewise_constructE
	.align		8
        /*0048*/ 	.dword	_ZN39_INTERNAL_575423a0_4_k_cu_e8c9a560_41374cuda3std3__48in_placeE
	.align		8
        /*0050*/ 	.dword	_ZN39_INTERNAL_575423a0_4_k_cu_e8c9a560_41374cuda3std6ranges3__45__cpo4swapE
	.align		8
        /*0058*/ 	.dword	_ZN39_INTERNAL_575423a0_4_k_cu_e8c9a560_41374cuda3std6ranges3__45__cpo9iter_moveE
	.align		8
        /*0060*/ 	.dword	_ZN39_INTERNAL_575423a0_4_k_cu_e8c9a560_41374cute7productE
	.align		8
        /*0068*/ 	.dword	_ZN39_INTERNAL_575423a0_4_k_cu_e8c9a560_41374cute1_E
	.align		8
        /*0070*/ 	.dword	$str$22
	.align		8
        /*0078*/ 	.dword	$str$23
	.align		8
        /*0080*/ 	.dword	$str$26
	.align		8
        /*0088*/ 	.dword	$str$27


//--------------------- .text._ZN7cutlass13device_kernelINS_4gemm6kernel13GemmUniversalIN4cute5tupleIJiiiiEEENS1_10collective13CollectiveMmaINS1_34MainloopSm90TmaGmmaWarpSpecializedILi4ENS5_IJNS4_1CILi2EEENSA_ILi1EEESC_EEENS1_35KernelTmaWarpSpecializedCooperativeEEENS5_IJNSA_ILi256EEENSA_ILi64EEESH_EEENS_6half_tENS5_IJlSC_lEEESJ_SK_NS4_8TiledMMAINS4_8MMA_AtomIJNS4_4SM904GMMA25MMA_64x64x16_F32F16F16_SSILNSO_5MajorE0ELSQ_0ELNSO_7ScaleInE1ELSR_1EEEEEENS4_6LayoutISD_NS5_IJSC_NSA_ILi0EEESV_EEEEENS5_IJNS4_10UnderscoreESY_SY_EEEEENS4_13SM90_TMA_LOADENS4_14ComposedLayoutINS4_7SwizzleILi3ELi4ELi3EEENS4_18smem_ptr_flag_bitsILi16EEENSU_INS5_IJNSA_ILi8EEESH_EEENS5_IJSH_SC_EEEEEEEvNS4_8identityENS4_23SM90_TMA_LOAD_MULTICASTES1B_vS1C_EENS_8epilogue10collective18CollectiveEpilogueINS1F_22Sm90TmaWarpSpecializedILi4ELi2ELi16ELb1ELb0EEEJSI_NS5_IJNSA_ILi128EEENSA_ILi32EEEEEESJ_SK_SJ_SK_NS1F_6fusion15FusionCallbacksIS1J_NS1N_23LinCombPerRowBiasEltActINS1F_6thread4ReLuESJ_fSJ_SJ_fLi8ELNS_15FloatRoundStyleE2EEESI_S1M_JEEES11_NS12_INS13_ILi2ELi4ELi3EEES16_NSU_INS5_IJS17_S1L_EEENS5_IJS1L_SC_EEEEEEENS4_17SM75_U32x4_LDSM_NENS4_14SM90_TMA_STOREES1Z_NS4_17SM90_U32x4_STSM_NENS4_9Copy_AtomIJS22_SJ_EEEvEEEvvEEEEvNT_6ParamsE --------------------------
	.section	.text._ZN7cutlass13device_kernelINS_4gemm6kernel13GemmUniversalIN4cute5tupleIJiiiiEEENS1_10collective13CollectiveMmaINS1_34MainloopSm90TmaGmmaWarpSpecializedILi4ENS5_IJNS4_1CILi2EEENSA_ILi1EEESC_EEENS1_35KernelTmaWarpSpecializedCooperativeEEENS5_IJNSA_ILi256EEENSA_ILi64EEESH_EEENS_6half_tENS5_IJlSC_lEEESJ_SK_NS4_8TiledMMAINS4_8MMA_AtomIJNS4_4SM904GMMA25MMA_64x64x16_F32F16F16_SSILNSO_5MajorE0ELSQ_0ELNSO_7ScaleInE1ELSR_1EEEEEENS4_6LayoutISD_NS5_IJSC_NSA_ILi0EEESV_EEEEENS5_IJNS4_10UnderscoreESY_SY_EEEEENS4_13SM90_TMA_LOADENS4_14ComposedLayoutINS4_7SwizzleILi3ELi4ELi3EEENS4_18smem_ptr_flag_bitsILi16EEENSU_INS5_IJNSA_ILi8EEESH_EEENS5_IJSH_SC_EEEEEEEvNS4_8identityENS4_23SM90_TMA_LOAD_MULTICASTES1B_vS1C_EENS_8epilogue10collective18CollectiveEpilogueINS1F_22Sm90TmaWarpSpecializedILi4ELi2ELi16ELb1ELb0EEEJSI_NS5_IJNSA_ILi128EEENSA_ILi32EEEEEESJ_SK_SJ_SK_NS1F_6fusion15FusionCallbacksIS1J_NS1N_23LinCombPerRowBiasEltActINS1F_6thread4ReLuESJ_fSJ_SJ_fLi8ELNS_15FloatRoundStyleE2EEESI_S1M_JEEES11_NS12_INS13_ILi2ELi4ELi3EEES16_NSU_INS5_IJS17_S1L_EEENS5_IJS1L_SC_EEEEEEENS4_17SM75_U32x4_LDSM_NENS4_14SM90_TMA_STOREES1Z_NS4_17SM90_U32x4_STSM_NENS4_9Copy_AtomIJS22_SJ_EEEvEEEvvEEEEvNT_6ParamsE,"ax",@progbits
	.align	128
.text._ZN7cutlass13device_kernelINS_4gemm6kernel13GemmUniversalIN4cute5tupleIJiiiiEEENS1_10collective13CollectiveMmaINS1_34MainloopSm90TmaGmmaWarpSpecializedILi4ENS5_IJNS4_1CILi2EEENSA_ILi1EEESC_EEENS1_35KernelTmaWarpSpecializedCooperativeEEENS5_IJNSA_ILi256EEENSA_ILi64EEESH_EEENS_6half_tENS5_IJlSC_lEEESJ_SK_NS4_8TiledMMAINS4_8MMA_AtomIJNS4_4SM904GMMA25MMA_64x64x16_F32F16F16_SSILNSO_5MajorE0ELSQ_0ELNSO_7ScaleInE1ELSR_1EEEEEENS4_6LayoutISD_NS5_IJSC_NSA_ILi0EEESV_EEEEENS5_IJNS4_10UnderscoreESY_SY_EEEEENS4_13SM90_TMA_LOADENS4_14ComposedLayoutINS4_7SwizzleILi3ELi4ELi3EEENS4_18smem_ptr_flag_bitsILi16EEENSU_INS5_IJNSA_ILi8EEESH_EEENS5_IJSH_SC_EEEEEEEvNS4_8identityENS4_23SM90_TMA_LOAD_MULTICASTES1B_vS1C_EENS_8epilogue10collective18CollectiveEpilogueINS1F_22Sm90TmaWarpSpecializedILi4ELi2ELi16ELb1ELb0EEEJSI_NS5_IJNSA_ILi128EEENSA_ILi32EEEEEESJ_SK_SJ_SK_NS1F_6fusion15FusionCallbacksIS1J_NS1N_23LinCombPerRowBiasEltActINS1F_6thread4ReLuESJ_fSJ_SJ_fLi8ELNS_15FloatRoundStyleE2EEESI_S1M_JEEES11_NS12_INS13_ILi2ELi4ELi3EEES16_NSU_INS5_IJS17_S1L_EEENS5_IJS1L_SC_EEEEEEENS4_17SM75_U32x4_LDSM_NENS4_14SM90_TMA_STOREES1Z_NS4_17SM90_U32x4_STSM_NENS4_9Copy_AtomIJS22_SJ_EEEvEEEvvEEEEvNT_6ParamsE:
        .type           _ZN7cutlass13device_kernelINS_4gemm6kernel13GemmUniversalIN4cute5tupleIJiiiiEEENS1_10collective13CollectiveMmaINS1_34MainloopSm90TmaGmmaWarpSpecializedILi4ENS5_IJNS4_1CILi2EEENSA_ILi1EEESC_EEENS1_35KernelTmaWarpSpecializedCooperativeEEENS5_IJNSA_ILi256EEENSA_ILi64EEESH_EEENS_6half_tENS5_IJlSC_lEEESJ_SK_NS4_8TiledMMAINS4_8MMA_AtomIJNS4_4SM904GMMA25MMA_64x64x16_F32F16F16_SSILNSO_5MajorE0ELSQ_0ELNSO_7ScaleInE1ELSR_1EEEEEENS4_6LayoutISD_NS5_IJSC_NSA_ILi0EEESV_EEEEENS5_IJNS4_10UnderscoreESY_SY_EEEEENS4_13SM90_TMA_LOADENS4_14ComposedLayoutINS4_7SwizzleILi3ELi4ELi3EEENS4_18smem_ptr_flag_bitsILi16EEENSU_INS5_IJNSA_ILi8EEESH_EEENS5_IJSH_SC_EEEEEEEvNS4_8identityENS4_23SM90_TMA_LOAD_MULTICASTES1B_vS1C_EENS_8epilogue10collective18CollectiveEpilogueINS1F_22Sm90TmaWarpSpecializedILi4ELi2ELi16ELb1ELb0EEEJSI_NS5_IJNSA_ILi128EEENSA_ILi32EEEEEESJ_SK_SJ_SK_NS1F_6fusion15FusionCallbacksIS1J_NS1N_23LinCombPerRowBiasEltActINS1F_6thread4ReLuESJ_fSJ_SJ_fLi8ELNS_15FloatRoundStyleE2EEESI_S1M_JEEES11_NS12_INS13_ILi2ELi4ELi3EEES16_NSU_INS5_IJS17_S1L_EEENS5_IJS1L_SC_EEEEEEENS4_17SM75_U32x4_LDSM_NENS4_14SM90_TMA_STOREES1Z_NS4_17SM90_U32x4_STSM_NENS4_9Copy_AtomIJS22_SJ_EEEvEEEvvEEEEvNT_6ParamsE,@function
        .size           _ZN7cutlass13device_kernelINS_4gemm6kernel13GemmUniversalIN4cute5tupleIJiiiiEEENS1_10collective13CollectiveMmaINS1_34MainloopSm90TmaGmmaWarpSpecializedILi4ENS5_IJNS4_1CILi2EEENSA_ILi1EEESC_EEENS1_35KernelTmaWarpSpecializedCooperativeEEENS5_IJNSA_ILi256EEENSA_ILi64EEESH_EEENS_6half_tENS5_IJlSC_lEEESJ_SK_NS4_8TiledMMAINS4_8MMA_AtomIJNS4_4SM904GMMA25MMA_64x64x16_F32F16F16_SSILNSO_5MajorE0ELSQ_0ELNSO_7ScaleInE1ELSR_1EEEEEENS4_6LayoutISD_NS5_IJSC_NSA_ILi0EEESV_EEEEENS5_IJNS4_10UnderscoreESY_SY_EEEEENS4_13SM90_TMA_LOADENS4_14ComposedLayoutINS4_7SwizzleILi3ELi4ELi3EEENS4_18smem_ptr_flag_bitsILi16EEENSU_INS5_IJNSA_ILi8EEESH_EEENS5_IJSH_SC_EEEEEEEvNS4_8identityENS4_23SM90_TMA_LOAD_MULTICASTES1B_vS1C_EENS_8epilogue10collective18CollectiveEpilogueINS1F_22Sm90TmaWarpSpecializedILi4ELi2ELi16ELb1ELb0EEEJSI_NS5_IJNSA_ILi128EEENSA_ILi32EEEEEESJ_SK_SJ_SK_NS1F_6fusion15FusionCallbacksIS1J_NS1N_23LinCombPerRowBiasEltActINS1F_6thread4ReLuESJ_fSJ_SJ_fLi8ELNS_15FloatRoundStyleE2EEESI_S1M_JEEES11_NS12_INS13_ILi2ELi4ELi3EEES16_NSU_INS5_IJS17_S1L_EEENS5_IJS1L_SC_EEEEEEENS4_17SM75_U32x4_LDSM_NENS4_14SM90_TMA_STOREES1Z_NS4_17SM90_U32x4_STSM_NENS4_9Copy_AtomIJS22_SJ_EEEvEEEvvEEEEvNT_6ParamsE,(.L_x_190 - _ZN7cutlass13device_kernelINS_4gemm6kernel13GemmUniversalIN4cute5tupleIJiiiiEEENS1_10collective13CollectiveMmaINS1_34MainloopSm90TmaGmmaWarpSpecializedILi4ENS5_IJNS4_1CILi2EEENSA_ILi1EEESC_EEENS1_35KernelTmaWarpSpecializedCooperativeEEENS5_IJNSA_ILi256EEENSA_ILi64EEESH_EEENS_6half_tENS5_IJlSC_lEEESJ_SK_NS4_8TiledMMAINS4_8MMA_AtomIJNS4_4SM904GMMA25MMA_64x64x16_F32F16F16_SSILNSO_5MajorE0ELSQ_0ELNSO_7ScaleInE1ELSR_1EEEEEENS4_6LayoutISD_NS5_IJSC_NSA_ILi0EEESV_EEEEENS5_IJNS4_10UnderscoreESY_SY_EEEEENS4_13SM90_TMA_LOADENS4_14ComposedLayoutINS4_7SwizzleILi3ELi4ELi3EEENS4_18smem_ptr_flag_bitsILi16EEENSU_INS5_IJNSA_ILi8EEESH_EEENS5_IJSH_SC_EEEEEEEvNS4_8identityENS4_23SM90_TMA_LOAD_MULTICASTES1B_vS1C_EENS_8epilogue10collective18CollectiveEpilogueINS1F_22Sm90TmaWarpSpecializedILi4ELi2ELi16ELb1ELb0EEEJSI_NS5_IJNSA_ILi128EEENSA_ILi32EEEEEESJ_SK_SJ_SK_NS1F_6fusion15FusionCallbacksIS1J_NS1N_23LinCombPerRowBiasEltActINS1F_6thread4ReLuESJ_fSJ_SJ_fLi8ELNS_15FloatRoundStyleE2EEESI_S1M_JEEES11_NS12_INS13_ILi2ELi4ELi3EEES16_NSU_INS5_IJS17_S1L_EEENS5_IJS1L_SC_EEEEEEENS4_17SM75_U32x4_LDSM_NENS4_14SM90_TMA_STOREES1Z_NS4_17SM90_U32x4_STSM_NENS4_9Copy_AtomIJS22_SJ_EEEvEEEvvEEEEvNT_6ParamsE)
        .other          _ZN7cutlass13device_kernelINS_4gemm6kernel13GemmUniversalIN4cute5tupleIJiiiiEEENS1_10collective13CollectiveMmaINS1_34MainloopSm90TmaGmmaWarpSpecializedILi4ENS5_IJNS4_1CILi2EEENSA_ILi1EEESC_EEENS1_35KernelTmaWarpSpecializedCooperativeEEENS5_IJNSA_ILi256EEENSA_ILi64EEESH_EEENS_6half_tENS5_IJlSC_lEEESJ_SK_NS4_8TiledMMAINS4_8MMA_AtomIJNS4_4SM904GMMA25MMA_64x64x16_F32F16F16_SSILNSO_5MajorE0ELSQ_0ELNSO_7ScaleInE1ELSR_1EEEEEENS4_6LayoutISD_NS5_IJSC_NSA_ILi0EEESV_EEEEENS5_IJNS4_10UnderscoreESY_SY_EEEEENS4_13SM90_TMA_LOADENS4_14ComposedLayoutINS4_7SwizzleILi3ELi4ELi3EEENS4_18smem_ptr_flag_bitsILi16EEENSU_INS5_IJNSA_ILi8EEESH_EEENS5_IJSH_SC_EEEEEEEvNS4_8identityENS4_23SM90_TMA_LOAD_MULTICASTES1B_vS1C_EENS_8epilogue10collective18CollectiveEpilogueINS1F_22Sm90TmaWarpSpecializedILi4ELi2ELi16ELb1ELb0EEEJSI_NS5_IJNSA_ILi128EEENSA_ILi32EEEEEESJ_SK_SJ_SK_NS1F_6fusion15FusionCallbacksIS1J_NS1N_23LinCombPerRowBiasEltActINS1F_6thread4ReLuESJ_fSJ_SJ_fLi8ELNS_15FloatRoundStyleE2EEESI_S1M_JEEES11_NS12_INS13_ILi2ELi4ELi3EEES16_NSU_INS5_IJS17_S1L_EEENS5_IJS1L_SC_EEEEEEENS4_17SM75_U32x4_LDSM_NENS4_14SM90_TMA_STOREES1Z_NS4_17SM90_U32x4_STSM_NENS4_9Copy_AtomIJS22_SJ_EEEvEEEvvEEEEvNT_6ParamsE,@"STO_CUDA_ENTRY STV_DEFAULT"
_ZN7cutlass13device_kernelINS_4gemm6kernel13GemmUniversalIN4cute5tupleIJiiiiEEENS1_10collective13CollectiveMmaINS1_34MainloopSm90TmaGmmaWarpSpecializedILi4ENS5_IJNS4_1CILi2EEENSA_ILi1EEESC_EEENS1_35KernelTmaWarpSpecializedCooperativeEEENS5_IJNSA_ILi256EEENSA_ILi64EEESH_EEENS_6half_tENS5_IJlSC_lEEESJ_SK_NS4_8TiledMMAINS4_8MMA_AtomIJNS4_4SM904GMMA25MMA_64x64x16_F32F16F16_SSILNSO_5MajorE0ELSQ_0ELNSO_7ScaleInE1ELSR_1EEEEEENS4_6LayoutISD_NS5_IJSC_NSA_ILi0EEESV_EEEEENS5_IJNS4_10UnderscoreESY_SY_EEEEENS4_13SM90_TMA_LOADENS4_14ComposedLayoutINS4_7SwizzleILi3ELi4ELi3EEENS4_18smem_ptr_flag_bitsILi16EEENSU_INS5_IJNSA_ILi8EEESH_EEENS5_IJSH_SC_EEEEEEEvNS4_8identityENS4_23SM90_TMA_LOAD_MULTICASTES1B_vS1C_EENS_8epilogue10collective18CollectiveEpilogueINS1F_22Sm90TmaWarpSpecializedILi4ELi2ELi16ELb1ELb0EEEJSI_NS5_IJNSA_ILi128EEENSA_ILi32EEEEEESJ_SK_SJ_SK_NS1F_6fusion15FusionCallbacksIS1J_NS1N_23LinCombPerRowBiasEltActINS1F_6thread4ReLuESJ_fSJ_SJ_fLi8ELNS_15FloatRoundStyleE2EEESI_S1M_JEEES11_NS12_INS13_ILi2ELi4ELi3EEES16_NSU_INS5_IJS17_S1L_EEENS5_IJS1L_SC_EEEEEEENS4_17SM75_U32x4_LDSM_NENS4_14SM90_TMA_STOREES1Z_NS4_17SM90_U32x4_STSM_NENS4_9Copy_AtomIJS22_SJ_EEEvEEEvvEEEEvNT_6ParamsE:
[----:B------:R-:W1:Y:S01]  /*0000*/  LDC R1, c[0x0][0x28] ;  /* 0x00000a00ff017b82 */ /* 0x000e620000000800 */
[----:B------:R-:W2:Y:S07]  /*0010*/  S2R R18, SR_TID.X ;  /* 0x0000000000127919 */ /* 0x000eae0000002100 */
[----:B------:R-:W3:Y:S01]  /*0020*/  LDC.64 R4, c[0x0][0x588] ;  /* 0x00016200ff047b82 */ /* 0x000ee20000000a00 */
[----:B------:R-:W-:Y:S01]  /*0030*/  ELECT P0, URZ, PT ;  /* 0x00000000003f782f */ /* 0x000fe20003800000 */
[----:B------:R-:W-:Y:S01]  /*0040*/  BSSY B0, `(.L_x_0) ;  /* 0x0000016000007945 */ /* 0x000fe20003800000 */
[----:B--2---:R-:W-:-:S02]  /*0050*/  SHF.R.U32.HI R8, RZ, 0x5, R18 ;  /* 0x00000005ff087819 */ /* 0x004fc40000011612 */
[----:B------:R-:W-:-:S03]  /*0060*/  SHF.R.U32.HI R2, RZ, 0x7, R18 ;  /* 0x00000007ff027819 */ /* 0x000fc60000011612 */
[----:B------:R-:W2:Y:S04]  /*0070*/  SHFL.IDX PT, R0, R8, RZ, 0x1f ;  /* 0x00001fff08007589 */ /* 0x000ea800000e0000 */
[----:B------:R4:W1:Y:S01]  /*0080*/  SHFL.IDX PT, R7, R2, RZ, 0x1f ;  /* 0x00001fff02077589 */ /* 0x00086200000e0000 */
[----:B--2---:R-:W-:Y:S02]  /*0090*/  ISETP.NE.OR P0, PT, R0, RZ, !P0 ;  /* 0x000000ff0000720c */ /* 0x004fe40004705670 */
[----:B------:R-:W-:-:S11]  /*00a0*/  SHF.R.S32.HI R3, RZ, 0x1f, R0 ;  /* 0x0000001fff037819 */ /* 0x000fd60000011400 */
[----:B-1-34-:R-:W-:Y:S05]  /*00b0*/  @P0 BRA `(.L_x_1) ;  /* 0x0000000000380947 */ /* 0x01afea0003800000 */
[----:B------:R-:W-:Y:S02]  /*00c0*/  ULDC.64 UR4, c[0x0][0x198] ;  /* 0x0000660000047ab9 */ /* 0x000fe40000000a00 */
[----:B------:R-:W-:Y:S02]  /*00d0*/  UIADD3 UR6, UP0, UR4, 0xf0, URZ ;  /* 0x000000f004067890 */ /* 0x000fe4000ff1e03f */
[----:B------:R-:W-:Y:S02]  /*00e0*/  UIADD3 UR8, UP1, UR4, 0x1f0, URZ ;  /* 0x000001f004087890 */ /* 0x000fe4000ff3e03f */
[----:B------:R-:W-:Y:S02]  /*00f0*/  UIADD3 UR10, UP2, UR4, 0x3f0, URZ ;  /* 0x000003f0040a7890 */ /* 0x000fe4000ff5e03f */
[----:B------:R-:W-:Y:S02]  /*0100*/  UIADD3 UR4, UP3, UR4, 0x4f0, URZ ;  /* 0x000004f004047890 */ /* 0x000fe4000ff7e03f */
[----:B------:R-:W-:-:S02]  /*0110*/  UIADD3.X UR7, URZ, UR5, URZ, UP0, !UPT ;  /* 0x000000053f077290 */ /* 0x000fc400087fe43f */
[----:B------:R-:W-:Y:S02]  /*0120*/  UIADD3.X UR9, URZ, UR5, URZ, UP1, !UPT ;  /* 0x000000053f097290 */ /* 0x000fe40008ffe43f */
[----:B------:R-:W-:Y:S02]  /*0130*/  UIADD3.X UR11, URZ, UR5, URZ, UP2, !UPT ;  /* 0x000000053f0b7290 */ /* 0x000fe400097fe43f */
[----:B------:R-:W-:-:S03]  /*0140*/  UIADD3.X UR5, URZ, UR5, URZ, UP3, !UPT ;  /* 0x000000053f057290 */ /* 0x000fc60009ffe43f */
[----:B------:R1:W-:Y:S02]  /*0150*/  UTMACCTL.PF [UR6] ;  /* 0x00000000060079b9 */ /* 0x0003e40008040000 */
[----:B------:R1:W-:Y:S02]  /*0160*/  UTMACCTL.PF [UR8] ;  /* 0x00000000080079b9 */ /* 0x0003e40008040000 */
[----:B------:R1:W-:Y:S02]  /*0170*/  UTMACCTL.PF [UR10] ;  /* 0x000000000a0079b9 */ /* 0x0003e40008040000 */
[----:B------:R1:W-:Y:S02]  /*0180*/  UTMACCTL.PF [UR4] ;  /* 0x00000000040079b9 */ /* 0x0003e40008040000 */
[----:B-1----:R-:W-:Y:S01]  /*0190*/  NOP ;  /* 0x0000000000007918 */ /* 0x002fe20000000000 */
.L_x_1:
[----:B------:R-:W-:Y:S05]  /*01a0*/  BSYNC B0 ;  /* 0x0000000000007941 */ /* 0x000fea0003800000 */
.L_x_0:
[----:B------:R-:W-:Y:S01]  /*01b0*/  ULDC.64 UR4, c[0x0][0x590] ;  /* 0x0001640000047ab9 */ /* 0x000fe20000000a00 */
[----:B------:R-:W-:Y:S01]  /*01c0*/  LEA.HI R3, R3, R0, RZ, 0x2 ;  /* 0x0000000003037211 */ /* 0x000fe200078f10ff */
[----:B------:R-:W-:Y:S01]  /*01d0*/  ULDC.64 UR40, c[0x0][0x208] ;  /* 0x0000820000287ab9 */ /* 0x000fe20000000a00 */
[----:B------:R-:W-:Y:S01]  /*01e0*/  ISETP.NE.U32.AND P2, PT, RZ, UR4, PT ;  /* 0x00000004ff007c0c */ /* 0x000fe2000bf45070 */
[----:B------:R-:W-:Y:S01]  /*01f0*/  IMAD.MOV.U32 R2, RZ, RZ, R4 ;  /* 0x000000ffff027224 */ /* 0x000fe200078e0004 */
[----:B------:R-:W-:Y:S02]  /*0200*/  LOP3.LUT R3, R3, 0xfffffffc, RZ, 0xc0, !PT ;  /* 0xfffffffc03037812 */ /* 0x000fe400078ec0ff */
[----:B------:R-:W-:Y:S02]  /*0210*/  ISETP.NE.AND.EX P3, PT, RZ, UR5, PT, P2 ;  /* 0x00000005ff007c0c */ /* 0x000fe4000bf65320 */
[----:B------:R-:W-:Y:S01]  /*0220*/  PRMT R6, RZ, 0x7610, R6 ;  /* 0x00007610ff067816 */ /* 0x000fe20000000006 */
[----:B------:R-:W-:-:S02]  /*0230*/  IMAD.IADD R0, R0, 0x1, -R3 ;  /* 0x0000000100007824 */ /* 0x000fc400078e0a03 */
[----:B------:R-:W-:-:S08]  /*0240*/  IMAD.MOV.U32 R3, RZ, RZ, R5 ;  /* 0x000000ffff037224 */ /* 0x000fd000078e0005 */
[----:B------:R-:W-:Y:S05]  /*0250*/  @P3 BRA `(.L_x_2) ;  /* 0x0000000000303947 */ /* 0x000fea0003800000 */
[----:B------:R-:W-:Y:S02]  /*0260*/  ULDC.64 UR6, c[0x0][0x588] ;  /* 0x0001620000067ab9 */ /* 0x000fe40000000a00 */
[----:B------:R-:W-:-:S04]  /*0270*/  ISETP.NE.U32.AND P0, PT, RZ, UR6, PT ;  /* 0x00000006ff007c0c */ /* 0x000fc8000bf05070 */
[----:B------:R-:W-:-:S13]  /*0280*/  ISETP.NE.AND.EX P0, PT, RZ, UR7, PT, P0 ;  /* 0x00000007ff007c0c */ /* 0x000fda000bf05300 */
[----:B------:R-:W-:Y:S05]  /*0290*/  @!P0 BRA `(.L_x_3) ;  /* 0x0000000000108947 */ /* 0x000fea0003800000 */
[----:B------:R-:W2:Y:S02]  /*02a0*/  LDG.E R6, desc[UR40][R2.64] ;  /* 0x0000002802067981 */ /* 0x000ea4000c1e1900 */
[----:B--2---:R-:W-:Y:S01]  /*02b0*/  FSETP.NEU.AND P1, PT, R6, RZ, PT ;  /* 0x000000ff0600720b */ /* 0x004fe20003f2d000 */
[----:B------:R-:W-:Y:S01]  /*02c0*/  IMAD.MOV.U32 R6, RZ, RZ, 0x1 ;  /* 0x00000001ff067424 */ /* 0x000fe200078e00ff */
[----:B------:R-:W-:Y:S11]  /*02d0*/  BRA `(.L_x_2) ;  /* 0x0000000000107947 */ /* 0x000ff60003800000 */
.L_x_3:
[----:B------:R-:W-:Y:S01]  /*02e0*/  ULDC UR6, c[0x0][0x580] ;  /* 0x0001600000067ab9 */ /* 0x000fe20000000800 */
[----:B------:R-:W-:Y:S01]  /*02f0*/  IMAD.MOV.U32 R6, RZ, RZ, 0x1 ;  /* 0x00000001ff067424 */ /* 0x000fe200078e00ff */
[----:B------:R-:W-:Y:S02]  /*0300*/  FSETP.NEU.AND P1, PT, RZ, UR6, PT ;  /* 0x00000006ff007c0b */ /* 0x000fe4000bf2d000 */
[----:B------:R-:W-:-:S11]  /*0310*/  CS2R R2, SRZ ;  /* 0x0000000000027805 */ /* 0x000fd6000001ff00 */
.L_x_2:
[----:B------:R-:W-:Y:S02]  /*0320*/  ISETP.NE.U32.AND P4, PT, R2, RZ, PT ;  /* 0x000000ff0200720c */ /* 0x000fe40003f85070 */
[----:B------:R-:W-:Y:S02]  /*0330*/  ISETP.NE.AND.EX P5, PT, RZ, UR5, PT, P2 ;  /* 0x00000005ff007c0c */ /* 0x000fe4000bfa5320 */
[----:B------:R-:W-:Y:S02]  /*0340*/  ISETP.NE.AND.EX P2, PT, R3, RZ, PT, P4 ;  /* 0x000000ff0300720c */ /* 0x000fe40003f45340 */
[----:B------:R-:W-:-:S11]  /*0350*/  PLOP3.LUT P0, PT, PT, PT, PT, 0x8, 0x0 ;  /* 0x000000000000781c */ /* 0x000fd60003f0e170 */
[----:B------:R-:W-:Y:S05]  /*0360*/  @P2 BRA P5, `(.L_x_4) ;  /* 0x0000000000342947 */ /* 0x000fea0002800000 */
[----:B------:R-:W-:-:S04]  /*0370*/  ISETP.NE.U32.AND P0, PT, RZ, UR4, PT ;  /* 0x00000004ff007c0c */ /* 0x000fc8000bf05070 */
[----:B------:R-:W-:-:S13]  /*0380*/  ISETP.NE.AND.EX P0, PT, RZ, UR5, PT, P0 ;  /* 0x00000005ff007c0c */ /* 0x000fda000bf05300 */
[----:B------:R-:W-:Y:S05]  /*0390*/  @!P0 BRA `(.L_x_5) ;  /* 0x0000000000248947 */ /* 0x000fea0003800000 */
[----:B------:R-:W-:Y:S02]  /*03a0*/  PRMT R6, R6, 0x9910, RZ ;  /* 0x0000991006067816 */ /* 0x000fe400000000ff */
[----:B------:R-:W-:Y:S02]  /*03b0*/  ISETP.NE.U32.AND P0, PT, R2, RZ, PT ;  /* 0x000000ff0200720c */ /* 0x000fe40003f05070 */
[----:B------:R-:W-:Y:S02]  /*03c0*/  ISETP.NE.AND P2, PT, R6, RZ, PT ;  /* 0x000000ff0600720c */ /* 0x000fe40003f45270 */
[----:B------:R-:W-:Y:S02]  /*03d0*/  ISETP.NE.AND.EX P0, PT, R3, RZ, PT, P0 ;  /* 0x000000ff0300720c */ /* 0x000fe40003f05300 */
[----:B------:R-:W-:-:S09]  /*03e0*/  SEL R2, RZ, 0xffffffff, P1 ;  /* 0xffffffffff027807 */ /* 0x000fd20000800000 */
[----:B------:R-:W-:-:S04]  /*03f0*/  @!P2 SEL R2, RZ, 0xffffffff, P0 ;  /* 0xffffffffff02a807 */ /* 0x000fc80000000000 */
[----:B------:R-:W-:-:S04]  /*0400*/  LOP3.LUT R2, R2, 0x1, RZ, 0xc0, !PT ;  /* 0x0000000102027812 */ /* 0x000fc800078ec0ff */
[----:B------:R-:W-:Y:S01]  /*0410*/  ISETP.EQ.U32.AND P0, PT, R2, 0x1, PT ;  /* 0x000000010200780c */ /* 0x000fe20003f02070 */
[----:B------:R-:W-:-:S12]  /*0420*/  BRA `(.L_x_4) ;  /* 0x0000000000047947 */ /* 0x000fd80003800000 */
.L_x_5:
[----:B------:R-:W-:-:S13]  /*0430*/  PLOP3.LUT P0, PT, P1, PT, PT, 0x8, 0x0 ;  /* 0x000000000000781c */ /* 0x000fda0000f0e170 */
.L_x_4:
[----:B------:R-:W1:Y:S02]  /*0440*/  SHFL.IDX PT, R2, R8, RZ, 0x1f ;  /* 0x00001fff08027589 */ /* 0x000e6400000e0000 */
[----:B-1----:R-:W-:-:S13]  /*0450*/  ISETP.NE.AND P1, PT, R2, RZ, PT ;  /* 0x000000ff0200720c */ /* 0x002fda0003f25270 */
[----:B------:R-:W-:Y:S05]  /*0460*/  @P1 BRA `(.L_x_6) ;  /* 0x0000000000581947 */ /* 0x000fea0003800000 */
[----:B------:R-:W1:Y:S01]  /*0470*/  S2UR UR8, SR_CgaCtaId ;  /* 0x00000000000879c3 */ /* 0x000e620000008800 */
[----:B------:R-:W-:Y:S01]  /*0480*/  UMOV UR4, 0x400 ;  /* 0x0000040000047882 */ /* 0x000fe20000000000 */
[----:B------:R-:W-:Y:S01]  /*0490*/  UMOV UR5, 0x1 ;  /* 0x0000000100057882 */ /* 0x000fe20000000000 */
[----:B------:R-:W-:Y:S01]  /*04a0*/  UMOV UR6, 0x4 ;  /* 0x0000000400067882 */ /* 0x000fe20000000000 */
[----:B------:R-:W-:Y:S01]  /*04b0*/  ELECT P1, URZ, PT ;  /* 0x00000000003f782f */ /* 0x000fe20003820000 */
[----:B------:R-:W-:-:S04]  /*04c0*/  UIADD3 UR6, -UR6, 0x100000, URZ ;  /* 0x0010000006067890 */ /* 0x000fc8000fffe13f */
[----:B------:R-:W-:Y:S02]  /*04d0*/  USHF.L.U32 UR7, UR6, 0xb, URZ ;  /* 0x0000000b06077899 */ /* 0x000fe4000800063f */
[----:B------:R-:W-:Y:S02]  /*04e0*/  USHF.L.U32 UR6, UR6, 0x1, URZ ;  /* 0x0000000106067899 */ /* 0x000fe4000800063f */
[----:B-1----:R-:W-:Y:S02]  /*04f0*/  ULEA UR8, UR8, UR4, 0x18 ;  /* 0x0000000408087291 */ /* 0x002fe4000f8ec03f */
[----:B------:R-:W-:-:S04]  /*0500*/  UIADD3 UR4, -UR5, 0x100000, URZ ;  /* 0x0010000005047890 */ /* 0x000fc8000fffe13f */
[----:B------:R-:W-:Y:S02]  /*0510*/  USHF.L.U32 UR5, UR4, 0xb, URZ ;  /* 0x0000000b04057899 */ /* 0x000fe4000800063f */
[----:B------:R-:W-:Y:S01]  /*0520*/  USHF.L.U32 UR4, UR4, 0x1, URZ ;  /* 0x0000000104047899 */ /* 0x000fe2000800063f */
[----:B------:R-:W1:Y:S11]  /*0530*/  FENCE.VIEW.ASYNC.S ;  /* 0x00000000000073c6 */ /* 0x000e760000000000 */
[----:B-1----:R1:W2:Y:S01]  /*0540*/  SYNCS.EXCH.64 URZ, [UR8], UR4 ;  /* 0x00000004083f75b2 */ /* 0x0022a20008000100 */
[----:B------:R1:W3:Y:S01]  /*0550*/  SYNCS.EXCH.64 URZ, [UR8+0x20], UR6 ;  /* 0x00002006083f75b2 */ /* 0x0002e20008000100 */
[----:B------:R1:W4:Y:S01]  /*0560*/  SYNCS.EXCH.64 URZ, [UR8+0x8], UR4 ;  /* 0x00000804083f75b2 */ /* 0x0003220008000100 */
[----:B------:R1:W1:Y:S01]  /*0570*/  SYNCS.EXCH.64 URZ, [UR8+0x28], UR6 ;  /* 0x00002806083f75b2 */ /* 0x0002620008000100 */
[----:B------:R1:W1:Y:S01]  /*0580*/  SYNCS.EXCH.64 URZ, [UR8+0x10], UR4 ;  /* 0x00001004083f75b2 */ /* 0x0002620008000100 */
[----:B------:R1:W1:Y:S01]  /*0590*/  SYNCS.EXCH.64 URZ, [UR8+0x30], UR6 ;  /* 0x00003006083f75b2 */ /* 0x0002620008000100 */
[----:B------:R1:W1:Y:S01]  /*05a0*/  SYNCS.EXCH.64 URZ, [UR8+0x18], UR4 ;  /* 0x00001804083f75b2 */ /* 0x0002620008000100 */
[----:B------:R1:W1:Y:S01]  /*05b0*/  SYNCS.EXCH.64 URZ, [UR8+0x38], UR6 ;  /* 0x00003806083f75b2 */ /* 0x0002620008000100 */
[----:B------:R-:W-:Y:S01]  /*05c0*/  NOP ;  /* 0x0000000000007918 */ /* 0x000fe20000000000 */
.L_x_6:
[----:B------:R-:W5:Y:S01]  /*05d0*/  SHFL.IDX PT, R3, R8, RZ, 0x1f ;  /* 0x00001fff08037589 */ /* 0x000f6200000e0000 */
[----:B------:R-:W1:Y:S01]  /*05e0*/  S2UR UR9, SR_CTAID.X ;  /* 0x00000000000979c3 */ /* 0x000e620000002500 */
[----:B------:R-:W-:Y:S01]  /*05f0*/  NOP ;  /* 0x0000000000007918 */ /* 0x000fe20000000000 */
[----:B-----5:R-:W-:Y:S02]  /*0600*/  ISETP.NE.AND P1, PT, R3, RZ, PT ;  /* 0x000000ff0300720c */ /* 0x020fe40003f25270 */
[----:B------:R-:W-:-:S04]  /*0610*/  SHF.R.S32.HI R3, RZ, 0x1f, R18 ;  /* 0x0000001fff037819 */ /* 0x000fc80000011412 */
[----:B------:R-:W-:-:S07]  /*0620*/  LEA.HI R3, R3, R18, RZ, 0x7 ;  /* 0x0000001203037211 */ /* 0x000fce00078f38ff */
[----:B-1----:R-:W-:Y:S05]  /*0630*/  @P1 BRA `(.L_x_7) ;  /* 0x0000000000581947 */ /* 0x002fea0003800000 */
[----:B------:R-:W1:Y:S01]  /*0640*/  S2UR UR5, SR_CgaCtaId ;  /* 0x00000000000579c3 */ /* 0x000e620000008800 */
[----:B------:R-:W-:Y:S01]  /*0650*/  UMOV UR4, 0x400 ;  /* 0x0000040000047882 */ /* 0x000fe20000000000 */
[----:B------:R-:W-:Y:S01]  /*0660*/  UMOV UR6, 0x20 ;  /* 0x0000002000067882 */ /* 0x000fe20000000000 */
[----:B------:R-:W-:Y:S01]  /*0670*/  UMOV UR7, 0x100 ;  /* 0x0000010000077882 */ /* 0x000fe20000000000 */
[----:B------:R-:W-:Y:S01]  /*0680*/  ELECT P1, URZ, PT ;  /* 0x00000000003f782f */ /* 0x000fe20003820000 */
[----:B-1----:R-:W-:Y:S02]  /*0690*/  ULEA UR8, UR5, UR4, 0x18 ;  /* 0x0000000405087291 */ /* 0x002fe4000f8ec03f */
[----:B------:R-:W-:-:S04]  /*06a0*/  UIADD3 UR4, -UR6, 0x100000, URZ ;  /* 0x0010000006047890 */ /* 0x000fc8000fffe13f */
[----:B------:R-:W-:Y:S02]  /*06b0*/  USHF.L.U32 UR5, UR4, 0xb, URZ ;  /* 0x0000000b04057899 */ /* 0x000fe4000800063f */
[----:B------:R-:W-:Y:S02]  /*06c0*/  USHF.L.U32 UR4, UR4, 0x1, URZ ;  /* 0x0000000104047899 */ /* 0x000fe4000800063f */
[----:B------:R-:W-:-:S04]  /*06d0*/  UIADD3 UR6, -UR7, 0x100000, URZ ;  /* 0x0010000007067890 */ /* 0x000fc8000fffe13f */
[----:B------:R-:W-:Y:S02]  /*06e0*/  USHF.L.U32 UR7, UR6, 0xb, URZ ;  /* 0x0000000b06077899 */ /* 0x000fe4000800063f */
[----:B------:R-:W-:Y:S01]  /*06f0*/  USHF.L.U32 UR6, UR6, 0x1, URZ ;  /* 0x0000000106067899 */ /* 0x000fe2000800063f */
[----:B------:R-:W1:Y:S03]  /*0700*/  FENCE.VIEW.ASYNC.S ;  /* 0x00000000000073c6 */ /* 0x000e660000000000 */
[----:B-1----:R1:W1:Y:S08]  /*0710*/  SYNCS.EXCH.64 URZ, [UR8+0x40], UR4 ;  /* 0x00004004083f75b2 */ /* 0x0022700008000100 */
[----:B------:R1:W1:Y:S01]  /*0720*/  SYNCS.EXCH.64 URZ, [UR8+0x60], UR6 ;  /* 0x00006006083f75b2 */ /* 0x0002620008000100 */
[----:B------:R1:W1:Y:S01]  /*0730*/  SYNCS.EXCH.64 URZ, [UR8+0x48], UR4 ;  /* 0x00004804083f75b2 */ /* 0x0002620008000100 */
[----:B------:R1:W1:Y:S01]  /*0740*/  SYNCS.EXCH.64 URZ, [UR8+0x68], UR6 ;  /* 0x00006806083f75b2 */ /* 0x0002620008000100 */
[----:B------:R1:W1:Y:S01]  /*0750*/  SYNCS.EXCH.64 URZ, [UR8+0x50], UR4 ;  /* 0x00005004083f75b2 */ /* 0x0002620008000100 */
[----:B------:R1:W1:Y:S01]  /*0760*/  SYNCS.EXCH.64 URZ, [UR8+0x70], UR6 ;  /* 0x00007006083f75b2 */ /* 0x0002620008000100 */
[----:B------:R1:W1:Y:S01]  /*0770*/  SYNCS.EXCH.64 URZ, [UR8+0x58], UR4 ;  /* 0x00005804083f75b2 */ /* 0x0002620008000100 */
[----:B------:R1:W1:Y:S01]  /*0780*/  SYNCS.EXCH.64 URZ, [UR8+0x78], UR6 ;  /* 0x00007806083f75b2 */ /* 0x0002620008000100 */
[----:B------:R-:W-:Y:S01]  /*0790*/  NOP ;  /* 0x0000000000007918 */ /* 0x000fe20000000000 */
.L_x_7:
[----:B------:R-:W-:Y:S01]  /*07a0*/  LOP3.LUT R3, R3, 0xffffff80, RZ, 0xc0, !PT ;  /* 0xffffff8003037812 */ /* 0x000fe200078ec0ff */
[----:B------:R-:W5:Y:S01]  /*07b0*/  S2R R6, SR_CTAID.Y ;  /* 0x0000000000067919 */ /* 0x000f620000002600 */
[----:B------:R-:W-:Y:S01]  /*07c0*/  SHF.R.S32.HI R11, RZ, 0x1f, R2 ;  /* 0x0000001fff0b7819 */ /* 0x000fe20000011402 */
[----:B-1----:R-:W-:Y:S01]  /*07d0*/  ULDC UR4, c[0x0][0x150] ;  /* 0x0000540000047ab9 */ /* 0x002fe20000000800 */
[----:B------:R-:W-:Y:S01]  /*07e0*/  I2FP.F32.U32 R13, UR9 ;  /* 0x00000009000d7c45 */ /* 0x000fe20008201000 */
[----:B------:R-:W-:Y:S01]  /*07f0*/  IMAD.IADD R10, R18, 0x1, -R3 ;  /* 0x00000001120a7824 */ /* 0x000fe200078e0a03 */
[----:B------:R1:W2:Y:S01]  /*0800*/  SHFL.IDX PT, R12, R8, RZ, 0x1f ;  /* 0x00001fff080c7589 */ /* 0x0002a200000e0000 */
[----:B------:R-:W-:Y:S01]  /*0810*/  LEA.HI R11, R11, R2, RZ, 0x2 ;  /* 0x000000020b0b7211 */ /* 0x000fe200078f10ff */
[----:B------:R-:W3:Y:S01]  /*0820*/  LDC R14, c[0x0][0x144] ;  /* 0x00005100ff0e7b82 */ /* 0x000ee20000000800 */
[----:B------:R-:W-:Y:S01]  /*0830*/  FMUL R13, R13, UR4 ;  /* 0x000000040d0d7c20 */ /* 0x000fe20008400000 */
[----:B------:R-:W-:-:S02]  /*0840*/  SHF.R.S32.HI R3, RZ, 0x1f, R10 ;  /* 0x0000001fff037819 */ /* 0x000fc4000001140a */
[----:B------:R-:W-:Y:S02]  /*0850*/  ELECT P1, URZ, PT ;  /* 0x00000000003f782f */ /* 0x000fe40003820000 */
[----:B------:R-:W-:Y:S01]  /*0860*/  LOP3.LUT R11, R11, 0x3ffffffc, RZ, 0xc0, !PT ;  /* 0x3ffffffc0b0b7812 */ /* 0x000fe200078ec0ff */
[----:B------:R-:W-:Y:S01]  /*0870*/  ULDC UR4, c[0x0][0x154] ;  /* 0x0000550000047ab9 */ /* 0x000fe20000000800 */
[----:B------:R-:W-:Y:S01]  /*0880*/  LEA.HI R3, R3, R10, RZ, 0x3 ;  /* 0x0000000a03037211 */ /* 0x000fe200078f18ff */
[----:B------:R-:W4:Y:S01]  /*0890*/  F2I.U32.TRUNC.NTZ R13, R13 ;  /* 0x0000000d000d7305 */ /* 0x000f22000020f000 */
[----:B------:R-:W-:Y:S01]  /*08a0*/  ISETP.NE.AND P4, PT, R0, RZ, PT ;  /* 0x000000ff0000720c */ /* 0x000fe20003f85270 */
[----:B------:R-:W-:Y:S01]  /*08b0*/  IMAD.IADD R11, R2, 0x1, -R11 ;  /* 0x00000001020b7824 */ /* 0x000fe200078e0a0b */
[--C-:B------:R-:W-:Y:S01]  /*08c0*/  SHF.R.S32.HI R9, RZ, 0x3, R3.reuse ;  /* 0x00000003ff097819 */ /* 0x100fe20000011403 */
[----:B------:R-:W-:Y:S01]  /*08d0*/  IMAD.MOV.U32 R89, RZ, RZ, 0x1 ;  /* 0x00000001ff597424 */ /* 0x000fe200078e00ff */
[----:B-1----:R-:W-:Y:S01]  /*08e0*/  SHF.R.S32.HI R8, RZ, 0x1f, R3 ;  /* 0x0000001fff087819 */ /* 0x002fe20000011403 */
[----:B------:R-:W-:Y:S01]  /*08f0*/  NOP ;  /* 0x0000000000007918 */ /* 0x000fe20000000000 */
[----:B------:R-:W-:-:S02]  /*0900*/  ISETP.EQ.OR P2, PT, R0, 0x3, !P4 ;  /* 0x000000030000780c */ /* 0x000fc40006742670 */
[----:B------:R-:W-:Y:S02]  /*0910*/  LEA.HI R8, R8, R9, RZ, 0x2 ;  /* 0x0000000908087211 */ /* 0x000fe400078f10ff */
[----:B------:R-:W-:Y:S02]  /*0920*/  ISETP.EQ.AND P2, PT, R7, RZ, P2 ;  /* 0x000000ff0700720c */ /* 0x000fe40001742270 */
[----:B------:R-:W-:Y:S02]  /*0930*/  LOP3.LUT R8, R8, 0xfffffffc, RZ, 0xc0, !PT ;  /* 0xfffffffc08087812 */ /* 0x000fe400078ec0ff */
[----:B--2---:R-:W-:Y:S01]  /*0940*/  ISETP.NE.OR P1, PT, R12, RZ, !P1 ;  /* 0x000000ff0c00720c */ /* 0x004fe20004f25670 */
[----:B----4-:R-:W-:Y:S01]  /*0950*/  IMAD.MOV R15, RZ, RZ, -R13 ;  /* 0x000000ffff0f7224 */ /* 0x010fe200078e0a0d */
[----:B------:R-:W-:Y:S01]  /*0960*/  SEL R22, RZ, 0x1, !P2 ;  /* 0x00000001ff167807 */ /* 0x000fe20005000000 */
[----:B------:R-:W-:Y:S01]  /*0970*/  IMAD.IADD R8, R9, 0x1, -R8 ;  /* 0x0000000109087824 */ /* 0x000fe200078e0a08 */
[----:B-----5:R-:W-:Y:S01]  /*0980*/  I2FP.F32.U32 R3, R6 ;  /* 0x0000000600037245 */ /* 0x020fe20000201000 */
[----:B------:R-:W1:Y:S02]  /*0990*/  LDC R9, c[0x0][0x148] ;  /* 0x00005200ff097b82 */ /* 0x000e640000000800 */
[----:B------:R-:W-:-:S02]  /*09a0*/  IMAD R8, R11, 0x4, R8 ;  /* 0x000000040b087824 */ /* 0x000fc400078e0208 */
[----:B------:R-:W-:Y:S01]  /*09b0*/  FMUL R12, R3, UR4 ;  /* 0x00000004030c7c20 */ /* 0x000fe20008400000 */
[----:B---3--:R-:W-:Y:S01]  /*09c0*/  IMAD R3, R14, R15, UR9 ;  /* 0x000000090e037e24 */ /* 0x008fe2000f8e020f */
[----:B------:R-:W-:Y:S01]  /*09d0*/  UMOV UR4, 0x20 ;  /* 0x0000002000047882 */ /* 0x000fe20000000000 */
[----:B------:R-:W-:Y:S01]  /*09e0*/  LEA.HI R2, R8, R8, RZ, 0x1 ;  /* 0x0000000808027211 */ /* 0x000fe200078f08ff */
[----:B------:R-:W-:Y:S01]  /*09f0*/  VOTEU.ALL UP0, P1 ;  /* 0x00000000003f7886 */ /* 0x000fe20000800000 */
[----:B------:R-:W2:Y:S01]  /*0a00*/  LDC R13, c[0x0][0x140] ;  /* 0x00005000ff0d7b82 */ /* 0x000ea20000000800 */
[----:B------:R-:W3:Y:S01]  /*0a10*/  F2I.U32.TRUNC.NTZ R12, R12 ;  /* 0x0000000c000c7305 */ /* 0x000ee2000020f000 */
[----:B------:R-:W-:Y:S01]  /*0a20*/  LOP3.LUT R11, R2, 0xfffffffe, RZ, 0xc0, !PT ;  /* 0xfffffffe020b7812 */ /* 0x000fe200078ec0ff */
[----:B------:R-:W-:Y:S01]  /*0a30*/  VOTEU.ALL UP1, P1 ;  /* 0x00000000003f7886 */ /* 0x000fe20000820000 */
[----:B------:R-:W-:Y:S01]  /*0a40*/  @!UP0 UMOV UR6, 0x400 ;  /* 0x0000040000068882 */ /* 0x000fe20000000000 */
[----:B------:R-:W-:-:S04]  /*0a50*/  @!UP0 UIADD3 UR4, -UR4, 0x100000, URZ ;  /* 0x0010000004048890 */ /* 0x000fc8000fffe13f */
[----:B------:R-:W-:Y:S02]  /*0a60*/  @!UP0 USHF.L.U32 UR5, UR4, 0xb, URZ ;  /* 0x0000000b04058899 */ /* 0x000fe4000800063f */
[----:B------:R-:W-:Y:S01]  /*0a70*/  @!UP0 USHF.L.U32 UR4, UR4, 0x1, URZ ;  /* 0x0000000104048899 */ /* 0x000fe2000800063f */
[C---:B------:R-:W-:Y:S01]  /*0a80*/  IMAD.IADD R2, R8.reuse, 0x1, -R11 ;  /* 0x0000000108027824 */ /* 0x040fe200078e0a0b */
[----:B------:R-:W4:Y:S01]  /*0a90*/  @!UP0 S2UR UR7, SR_CgaCtaId ;  /* 0x00000000000789c3 */ /* 0x000f220000008800 */
[----:B------:R-:W-:-:S03]  /*0aa0*/  IMAD.SHL.U32 R11, R8, 0x4, RZ ;  /* 0x00000004080b7824 */ /* 0x000fc600078e00ff */
[----:B------:R-:W-:Y:S02]  /*0ab0*/  ISETP.NE.AND P5, PT, R2, R3, PT ;  /* 0x000000030200720c */ /* 0x000fe40003fa5270 */
[----:B------:R-:W-:Y:S01]  /*0ac0*/  LOP3.LUT R88, R8, 0xc, R11, 0x78, !PT ;  /* 0x0000000c08587812 */ /* 0x000fe200078e780b */
[----:B------:R-:W-:Y:S02]  /*0ad0*/  VIADD R8, R7, 0xffffffff ;  /* 0xffffffff07087836 */ /* 0x000fe40000000000 */
[----:B---3--:R-:W-:-:S04]  /*0ae0*/  IMAD.MOV R23, RZ, RZ, -R12 ;  /* 0x000000ffff177224 */ /* 0x008fc800078e0a0c */
[----:B-1----:R-:W-:Y:S01]  /*0af0*/  IMAD R11, R9, R23, R6 ;  /* 0x00000017090b7224 */ /* 0x002fe200078e0206 */
[----:B--2---:R-:W-:-:S03]  /*0b00*/  ISETP.EQ.U32.AND P2, PT, R13, 0x1, PT ;  /* 0x000000010d00780c */ /* 0x004fc60003f42070 */
[----:B------:R-:W-:-:S04]  /*0b10*/  @P5 LEA.HI R2, R88, R88, RZ, 0x1 ;  /* 0x0000005858025211 */ /* 0x000fc800078f08ff */
[----:B------:R-:W-:Y:S01]  /*0b20*/  @P5 SHF.R.S32.HI R2, RZ, 0x1, R2 ;  /* 0x00000001ff025819 */ /* 0x000fe20000011402 */
[----:B----4-:R-:W-:-:S03]  /*0b30*/  @!UP0 ULEA UR6, UR7, UR6, 0x18 ;  /* 0x0000000607068291 */ /* 0x010fc6000f8ec03f */
[----:B------:R-:W-:Y:S01]  /*0b40*/  @P5 ISETP.NE.AND P6, PT, R2, R11, PT ;  /* 0x0000000b0200520c */ /* 0x000fe20003fc5270 */
[----:B------:R-:W-:Y:S01]  /*0b50*/  VOTEU.ALL UP0, P1 ;  /* 0x00000000003f7886 */ /* 0x000fe20000800000 */
[----:B------:R-:W-:Y:S02]  /*0b60*/  LOP3.LUT P1, RZ, R10, 0x7, RZ, 0xc0, !PT ;  /* 0x000000070aff7812 */ /* 0x000fe4000782c0ff */
[----:B------:R-:W-:Y:S02]  /*0b70*/  @P5 SEL R89, RZ, 0x1, P6 ;  /* 0x00000001ff595807 */ /* 0x000fe40003000000 */
[----:B------:R-:W-:Y:S02]  /*0b80*/  ISETP.NE.AND P5, PT, R7, RZ, PT ;  /* 0x000000ff0700720c */ /* 0x000fe40003fa5270 */
[----:B------:R-:W-:Y:S02]  /*0b90*/  ISETP.LT.U32.AND P1, PT, R88, 0x2, !P1 ;  /* 0x000000025800780c */ /* 0x000fe40004f21070 */
[----:B------:R-:W-:Y:S01]  /*0ba0*/  ISETP.EQ.AND P6, PT, R0, 0x2, !P5 ;  /* 0x000000020000780c */ /* 0x000fe20006fc2270 */
[----:B------:R-:W1:Y:S02]  /*0bb0*/  FENCE.VIEW.ASYNC.S ;  /* 0x00000000000073c6 */ /* 0x000e640000000000 */
[----:B-1----:R1:W2:Y:S01]  /*0bc0*/  @!UP0 SYNCS.EXCH.64 URZ, [UR6+0x80], UR4 ;  /* 0x00008004063f85b2 */ /* 0x0022a20008000100 */
[----:B------:R-:W-:-:S02]  /*0bd0*/  SEL R2, RZ, 0x1, !P1 ;  /* 0x00000001ff027807 */ /* 0x000fc40004800000 */
[----:B------:R-:W-:Y:S02]  /*0be0*/  ISETP.GE.U32.AND P1, PT, R8, 0x2, PT ;  /* 0x000000020800780c */ /* 0x000fe40003f26070 */
[----:B------:R-:W-:Y:S02]  /*0bf0*/  SEL R19, RZ, 0x1, !P6 ;  /* 0x00000001ff137807 */ /* 0x000fe40007000000 */
[----:B------:R-:W-:Y:S02]  /*0c00*/  LOP3.LUT R89, R89, R2, RZ, 0xc0, !PT ;  /* 0x0000000259597212 */ /* 0x000fe400078ec0ff */
[----:B------:R-:W-:Y:S02]  /*0c10*/  SEL R19, R19, 0x2, P1 ;  /* 0x0000000213137807 */ /* 0x000fe40000800000 */
[----:B------:R-:W-:Y:S01]  /*0c20*/  SEL R22, R22, 0x2, P1 ;  /* 0x0000000216167807 */ /* 0x000fe20000800000 */
[----:B------:R1:W3:Y:S01]  /*0c30*/  @!UP1 SYNCS.EXCH.64 URZ, [UR6+0x88], UR4 ;  /* 0x00008804063f95b2 */ /* 0x0002e20008000100 */
[----:B------:R-:W-:Y:S01]  /*0c40*/  NOP ;  /* 0x0000000000007918 */ /* 0x000fe20000000000 */
[----:B------:R-:W-:Y:S05]  /*0c50*/  @!P2 BRA `(.L_x_8) ;  /* 0x000000000008a947 */ /* 0x000fea0003800000 */
[----:B--23--:R-:W-:Y:S01]  /*0c60*/  UCGABAR_ARV ;  /* 0x00000000000079c7 */ /* 0x00cfe20008000000 */
[----:B------:R-:W-:Y:S05]  /*0c70*/  BRA `(.L_x_9) ;  /* 0x0000000000047947 */ /* 0x000fea0003800000 */
.L_x_8:
[----:B--23--:R-:W-:Y:S01]  /*0c80*/  NOP ;  /* 0x0000000000007918 */ /* 0x00cfe20000000000 */
.L_x_9:
[----:B------:R-:W2:Y:S01]  /*0c90*/  LDC R2, c[0x0][0x904] ;  /* 0x00024100ff027b82 */ /* 0x000ea20000000800 */
[----:B------:R-:W-:Y:S01]  /*0ca0*/  MOV R10, UR9 ;  /* 0x00000009000a7c02 */ /* 0x000fe20008000f00 */
[----:B------:R-:W-:Y:S01]  /*0cb0*/  IMAD.MOV.U32 R11, RZ, RZ, RZ ;  /* 0x000000ffff0b7224 */ /* 0x000fe200078e00ff */
[----:B--2---:R-:W-:-:S04]  /*0cc0*/  ISETP.NE.AND P1, PT, R2, 0x1, PT ;  /* 0x000000010200780c */ /* 0x004fc80003f25270 */
[----:B------:R-:W-:-:S09]  /*0cd0*/  P2R R7, PR, RZ, 0x2 ;  /* 0x00000002ff077803 */ /* 0x000fd20000000000 */
[----:B------:R-:W2:Y:S01]  /*0ce0*/  @P1 LDC R17, c[0x0][0x10] ;  /* 0x00000400ff111b82 */ /* 0x000ea20000000800 */
[----:B------:R-:W-:Y:S02]  /*0cf0*/  @P1 IMAD.MOV.U32 R7, RZ, RZ, RZ ;  /* 0x000000ffff071224 */ /* 0x000fe400078e00ff */
[----:B------:R-:W-:-:S05]  /*0d00*/  @P1 IMAD.MOV.U32 R15, RZ, RZ, RZ ;  /* 0x000000ffff0f1224 */ /* 0x000fca00078e00ff */
[----:B------:R-:W3:Y:S01]  /*0d10*/  @!P1 LDC R13, c[0x0][0xc] ;  /* 0x00000300ff0d9b82 */ /* 0x000ee20000000800 */
[----:B-1----:R-:W-:Y:S01]  /*0d20*/  ULDC UR4, c[0x0][0xc] ;  /* 0x0000030000047ab9 */ /* 0x002fe20000000800 */
[----:B------:R-:W-:Y:S01]  /*0d30*/  ULDC UR5, c[0x0][0x10] ;  /* 0x0000040000057ab9 */ /* 0x000fe20000000800 */
[----:B------:R-:W-:Y:S01]  /*0d40*/  ULDC UR6, c[0x0][0x14] ;  /* 0x0000050000067ab9 */ /* 0x000fe20000000800 */
[----:B------:R-:W-:-:S04]  /*0d50*/  UIMAD.WIDE.U32 UR4, UR4, UR5, URZ ;  /* 0x00000005040472a5 */ /* 0x000fc8000f8e003f */
[----:B------:R-:W-:Y:S02]  /*0d60*/  UIMAD.WIDE.U32 UR38, UR4, UR6, URZ ;  /* 0x00000006042672a5 */ /* 0x000fe4000f8e003f */
[----:B------:R-:W-:-:S04]  /*0d70*/  UIMAD UR37, UR5, UR6, URZ ;  /* 0x00000006052572a4 */ /* 0x000fc8000f8e023f */
[----:B------:R-:W-:Y:S01]  /*0d80*/  UIADD3 UR37, UR39, UR37, URZ ;  /* 0x0000002527257290 */ /* 0x000fe2000fffe03f */
[----:B--2---:R-:W-:-:S04]  /*0d90*/  @P1 IMAD.WIDE.U32 R16, R17, UR9, R6 ;  /* 0x0000000911101c25 */ /* 0x004fc8000f8e0006 */
[----:B------:R-:W-:Y:S02]  /*0da0*/  @P1 IMAD.IADD R17, R17, 0x1, R15 ;  /* 0x0000000111111824 */ /* 0x000fe400078e020f */
[----:B---3--:R-:W-:-:S04]  /*0db0*/  @!P1 IMAD.WIDE.U32 R10, R6, R13, R10 ;  /* 0x0000000d060a9225 */ /* 0x008fc800078e000a */
[----:B------:R-:W-:Y:S02]  /*0dc0*/  @!P1 IMAD.MOV.U32 R16, RZ, RZ, R10 ;  /* 0x000000ffff109224 */ /* 0x000fe400078e000a */
[----:B------:R-:W-:Y:S01]  /*0dd0*/  @!P1 IMAD.MOV.U32 R17, RZ, RZ, R11 ;  /* 0x000000ffff119224 */ /* 0x000fe200078e000b */
[----:B------:R-:W-:Y:S06]  /*0de0*/  @!P2 BRA `(.L_x_10) ;  /* 0x00000000000ca947 */ /* 0x000fec0003800000 */
[----:B------:R-:W-:Y:S01]  /*0df0*/  UCGABAR_WAIT ;  /* 0x0000000000007dc7 */ /* 0x000fe20008000000 */
[----:B------:R-:W-:Y:S01]  /*0e00*/  CCTL.IVALL ;  /* 0x00000000ff00798f */ /* 0x000fe20002000000 */
[----:B------:R-:W-:Y:S05]  /*0e10*/  BRA `(.L_x_11) ;  /* 0x0000000000047947 */ /* 0x000fea0003800000 */
.L_x_10:
[----:B------:R-:W-:Y:S06]  /*0e20*/  BAR.SYNC.DEFER_BLOCKING 0x0 ;  /* 0x0000000000007b1d */ /* 0x000fec0000010000 */
.L_x_11:
[----:B------:R-:W1:Y:S01]  /*0e30*/  S2UR UR36, SR_CgaCtaId ;  /* 0x00000000002479c3 */ /* 0x000e620000008800 */
[----:B------:R-:W-:Y:S04]  /*0e40*/  BSSY B6, `(.L_x_12) ;  /* 0x0000728000067945 */ /* 0x000fe80003800000 */
[----:B------:R-:W-:Y:S05]  /*0e50*/  @!P5 BRA `(.L_x_13) ;  /* 0x0000004800acd947 */ /* 0x000fea0003800000 */
[----:B------:R-:W-:-:S13]  /*0e60*/  ISETP.GT.U32.AND P0, PT, R8, 0x1, PT ;  /* 0x000000010800780c */ /* 0x000fda0003f04070 */
[----:B------:R-:W-:Y:S05]  /*0e70*/  @P0 BRA `(.L_x_14) ;  /* 0x0000007000900947 */ /* 0x000fea0003800000 */
[----:B------:R-:W-:Y:S01]  /*0e80*/  ULDC.64 UR4, c[0x0][0x8f8] ;  /* 0x00023e0000047ab9 */ /* 0x000fe20000000a00 */
[----:B------:R-:W-:Y:S01]  /*0e90*/  UMOV UR47, 0xffffffff ;  /* 0xffffffff002f7882 */ /* 0x000fe20000000000 */
[----:B------:R-:W-:Y:S01]  /*0ea0*/  ISETP.GE.U32.AND P0, PT, R16, UR4, PT ;  /* 0x0000000410007c0c */ /* 0x000fe2000bf06070 */
[----:B------:R-:W-:Y:S01]  /*0eb0*/  IMAD.MOV.U32 R99, RZ, RZ, -0x1 ;  /* 0xffffffffff637424 */ /* 0x000fe200078e00ff */
[----:B------:R-:W-:Y:S01]  /*0ec0*/  PRMT R90, RZ, 0x7610, R90 ;  /* 0x00007610ff5a7816 */ /* 0x000fe2000000005a */
[----:B------:R-:W-:Y:S01]  /*0ed0*/  IMAD.MOV.U32 R97, RZ, RZ, -0x1 ;  /* 0xffffffffff617424 */ /* 0x000fe200078e00ff */
[----:B------:R-:W-:Y:S02]  /*0ee0*/  ISETP.GE.U32.AND.EX P0, PT, R17, UR5, PT, P0 ;  /* 0x0000000511007c0c */ /* 0x000fe4000bf06100 */
[----:B------:R-:W-:-:S11]  /*0ef0*/  PRMT R0, RZ, 0x7610, R0 ;  /* 0x00007610ff007816 */ /* 0x000fd60000000000 */
[----:B------:R-:W-:Y:S05]  /*0f00*/  @P0 BRA `(.L_x_15) ;  /* 0x00000004002c0947 */ /* 0x000fea0003800000 */
[----:B------:R-:W2:Y:S01]  /*0f10*/  LDC.64 R20, c[0x0][0x8d0] ;  /* 0x00023400ff147b82 */ /* 0x000ea20000000a00 */
[----:B------:R-:W-:Y:S02]  /*0f20*/  IMAD.MOV.U32 R4, RZ, RZ, R16 ;  /* 0x000000ffff047224 */ /* 0x000fe400078e0010 */
[----:B------:R-:W-:-:S05]  /*0f30*/  IMAD.MOV.U32 R5, RZ, RZ, R17 ;  /* 0x000000ffff057224 */ /* 0x000fca00078e0011 */
[----:B------:R-:W3:Y:S08]  /*0f40*/  LDC R0, c[0x0][0x8d8] ;  /* 0x00023600ff007b82 */ /* 0x000ef00000000800 */
[----:B------:R-:W4:Y:S01]  /*0f50*/  LDC.64 R24, c[0x0][0x8c8] ;  /* 0x00023200ff187b82 */ /* 0x000f220000000a00 */
[----:B--2---:R-:W-:-:S04]  /*0f60*/  ISETP.NE.U32.AND P0, PT, R20, RZ, PT ;  /* 0x000000ff1400720c */ /* 0x004fc80003f05070 */
[----:B------:R-:W-:-:S13]  /*0f70*/  ISETP.NE.AND.EX P0, PT, R21, RZ, PT, P0 ;  /* 0x000000ff1500720c */ /* 0x000fda0003f05300 */
[----:B---34-:R-:W-:Y:S05]  /*0f80*/  @!P0 BRA `(.L_x_16) ;  /* 0x0000000000288947 */ /* 0x018fea0003800000 */
[----:B------:R-:W2:Y:S02]  /*0f90*/  LDC R13, c[0x0][0x8dc] ;  /* 0x00023700ff0d7b82 */ /* 0x000ea40000000800 */
[----:B--2---:R-:W-:-:S05]  /*0fa0*/  IADD3 R13, P0, R16, R13, RZ ;  /* 0x0000000d100d7210 */ /* 0x004fca0007f1e0ff */
[----:B------:R-:W-:-:S04]  /*0fb0*/  IMAD.X R15, RZ, RZ, R17, P0 ;  /* 0x000000ffff0f7224 */ /* 0x000fc800000e0611 */
[----:B------:R-:W-:-:S04]  /*0fc0*/  IMAD.WIDE.U32 R4, R15, R20, RZ ;  /* 0x000000140f047225 */ /* 0x000fc800078e00ff */
[----:B------:R-:W-:-:S04]  /*0fd0*/  IMAD.WIDE.U32 R10, P0, R13, R21, R4 ;  /* 0x000000150d0a7225 */ /* 0x000fc80007800004 */
[----:B------:R-:W-:-:S04]  /*0fe0*/  IMAD.WIDE.U32 R4, R13, R20, RZ ;  /* 0x000000140d047225 */ /* 0x000fc800078e00ff */
[----:B------:R-:W-:Y:S01]  /*0ff0*/  IMAD.X R13, RZ, RZ, RZ, P0 ;  /* 0x000000ffff0d7224 */ /* 0x000fe200000e06ff */
[----:B------:R-:W-:Y:S01]  /*1000*/  IADD3 RZ, P0, R5, R10, RZ ;  /* 0x0000000a05ff7210 */ /* 0x000fe20007f1e0ff */
[----:B------:R-:W-:-:S04]  /*1010*/  IMAD.MOV.U32 R12, RZ, RZ, R11 ;  /* 0x000000ffff0c7224 */ /* 0x000fc800078e000b */
[----:B------:R-:W-:-:S08]  /*1020*/  IMAD.WIDE.U32.X R4, R15, R21, R12, P0 ;  /* 0x000000150f047225 */ /* 0x000fd000000e040c */
.L_x_16:
[----:B------:R-:W2:Y:S01]  /*1030*/  LDC.64 R26, c[0x0][0x8e8] ;  /* 0x00023a00ff1a7b82 */ /* 0x000ea20000000a00 */
[-CC-:B------:R-:W-:Y:S01]  /*1040*/  SHF.R.U64 R29, R4, R0.reuse, R5.reuse ;  /* 0x00000000041d7219 */ /* 0x180fe20000001205 */
[----:B------:R-:W-:Y:S01]  /*1050*/  IMAD R28, R9, R23, R6 ;  /* 0x00000017091c7224 */ /* 0x000fe200078e0206 */
[----:B------:R-:W-:Y:S01]  /*1060*/  SHF.R.U32.HI R0, RZ, R0, R5 ;  /* 0x00000000ff007219 */ /* 0x000fe20000011605 */
[----:B------:R-:W-:Y:S01]  /*1070*/  IMAD.MOV.U32 R30, RZ, RZ, 0x1 ;  /* 0x00000001ff1e7424 */ /* 0x000fe200078e00ff */
[----:B------:R-:W-:-:S03]  /*1080*/  IADD3 R7, P0, RZ, -R29, RZ ;  /* 0x8000001dff077210 */ /* 0x000fc60007f1e0ff */
[----:B------:R-:W3:Y:S02]  /*1090*/  LDC R8, c[0x0][0x8c0] ;  /* 0x00023000ff087b82 */ /* 0x000ee40000000800 */
[----:B------:R-:W-:-:S04]  /*10a0*/  IMAD.X R5, RZ, RZ, ~R0, P0 ;  /* 0x000000ffff057224 */ /* 0x000fc800000e0e00 */
[-C--:B------:R-:W-:Y:S02]  /*10b0*/  IMAD R0, R5, R24.reuse, RZ ;  /* 0x0000001805007224 */ /* 0x080fe400078e02ff */
[----:B------:R-:W4:Y:S01]  /*10c0*/  LDC R11, c[0x0][0x8b0] ;  /* 0x00022c00ff0b7b82 */ /* 0x000f220000000800 */
[----:B------:R-:W-:-:S04]  /*10d0*/  IMAD.WIDE.U32 R4, R7, R24, R16 ;  /* 0x0000001807047225 */ /* 0x000fc800078e0010 */
[----:B------:R-:W-:Y:S02]  /*10e0*/  IMAD R7, R7, R25, R0 ;  /* 0x0000001907077224 */ /* 0x000fe400078e0200 */
[----:B------:R-:W-:Y:S01]  /*10f0*/  IMAD.MOV.U32 R0, RZ, RZ, -0x1 ;  /* 0xffffffffff007424 */ /* 0x000fe200078e00ff */
[----:B------:R-:W5:Y:S01]  /*1100*/  LDC R21, c[0x0][0x900] ;  /* 0x00024000ff157b82 */ /* 0x000f620000000800 */
[----:B--2---:R-:W-:Y:S02]  /*1110*/  ISETP.NE.U32.AND P0, PT, R26, RZ, PT ;  /* 0x000000ff1a00720c */ /* 0x004fe40003f05070 */
[----:B------:R-:W-:Y:S02]  /*1120*/  IADD3 R5, R5, R7, RZ ;  /* 0x0000000705057210 */ /* 0x000fe40007ffe0ff */
[----:B------:R-:W-:-:S03]  /*1130*/  ISETP.NE.AND.EX P0, PT, R27, RZ, PT, P0 ;  /* 0x000000ff1b00720c */ /* 0x000fc60003f05300 */
[----:B------:R-:W2:Y:S01]  /*1140*/  LDC R15, c[0x0][0x8a8] ;  /* 0x00022a00ff0f7b82 */ /* 0x000ea20000000800 */
[-CC-:B---3--:R-:W-:Y:S02]  /*1150*/  SHF.R.U64 R13, R4, R8.reuse, R5.reuse ;  /* 0x00000008040d7219 */ /* 0x188fe40000001205 */
[----:B------:R-:W-:-:S05]  /*1160*/  SHF.R.U32.HI R4, RZ, R8, R5 ;  /* 0x00000008ff047219 */ /* 0x000fca0000011605 */
[----:B------:R-:W3:Y:S01]  /*1170*/  LDC R12, c[0x0][0x8f0] ;  /* 0x00023c00ff0c7b82 */ /* 0x000ee20000000800 */
[-CC-:B----4-:R-:W-:Y:S02]  /*1180*/  SHF.R.U64 R25, R13, R11.reuse, R4.reuse ;  /* 0x0000000b0d197219 */ /* 0x190fe40000001204 */
[----:B------:R-:W-:-:S05]  /*1190*/  SHF.R.U32.HI R4, RZ, R11, R4 ;  /* 0x0000000bff047219 */ /* 0x000fca0000011604 */
[----:B------:R-:W4:Y:S01]  /*11a0*/  LDC R14, c[0x0][0x8e0] ;  /* 0x00023800ff0e7b82 */ /* 0x000f220000000800 */
[-CC-:B-----5:R-:W-:Y:S02]  /*11b0*/  SHF.R.U64 R24, R25, R21.reuse, R4.reuse ;  /* 0x0000001519187219 */ /* 0x1a0fe40000001204 */
[-C--:B------:R-:W-:Y:S02]  /*11c0*/  SHF.L.U32 R0, R0, R21.reuse, RZ ;  /* 0x0000001500007219 */ /* 0x080fe400000006ff */
[----:B------:R-:W-:Y:S01]  /*11d0*/  SHF.R.U32.HI R5, RZ, R21, R4 ;  /* 0x00000015ff057219 */ /* 0x000fe20000011604 */
[----:B------:R-:W-:Y:S01]  /*11e0*/  IMAD.MOV.U32 R4, RZ, RZ, R24 ;  /* 0x000000ffff047224 */ /* 0x000fe200078e0018 */
[----:B------:R-:W-:Y:S01]  /*11f0*/  LOP3.LUT R10, RZ, R0, RZ, 0x33, !PT ;  /* 0x00000000ff0a7212 */ /* 0x000fe200078e33ff */
[----:B------:R-:W1:Y:S01]  /*1200*/  LDC R20, c[0x0][0x8b8] ;  /* 0x00022e00ff147b82 */ /* 0x000e620000000800 */
[----:B------:R-:W-:Y:S05]  /*1210*/  @!P0 BRA `(.L_x_17) ;  /* 0x0000000000288947 */ /* 0x000fea0003800000 */
[----:B------:R-:W5:Y:S02]  /*1220*/  LDC R9, c[0x0][0x8f4] ;  /* 0x00023d00ff097b82 */ /* 0x000f640000000800 */
[----:B-----5:R-:W-:-:S05]  /*1230*/  IADD3 R9, P0, R24, R9, RZ ;  /* 0x0000000918097210 */ /* 0x020fca0007f1e0ff */
        /* <DEDUP_REMOVED lines=8> */
.L_x_17:
[----:B---3--:R-:W-:Y:S01]  /*12c0*/  SHF.R.U64 R4, R4, R12, R5 ;  /* 0x0000000c04047219 */ /* 0x008fe20000001205 */
[----:B--2---:R-:W-:Y:S01]  /*12d0*/  VIADD R6, R15, 0xffffffff ;  /* 0xffffffff0f067836 */ /* 0x004fe20000000000 */
[----:B------:R-:W-:Y:S02]  /*12e0*/  SHF.L.U32 R0, R30, R21, RZ ;  /* 0x000000151e007219 */ /* 0x000fe400000006ff */
[----:B------:R-:W-:Y:S01]  /*12f0*/  LOP3.LUT R5, R25, R10, RZ, 0xc0, !PT ;  /* 0x0000000a19057212 */ /* 0x000fe200078ec0ff */
[----:B------:R-:W-:Y:S01]  /*1300*/  IMAD.MOV R7, RZ, RZ, -R4 ;  /* 0x000000ffff077224 */ /* 0x000fe200078e0a04 */
[----:B------:R-:W-:Y:S02]  /*1310*/  SEL R3, R3, R28, !P1 ;  /* 0x0000001c03037207 */ /* 0x000fe40004800000 */
[----:B------:R-:W-:Y:S01]  /*1320*/  LOP3.LUT R6, R13, R6, RZ, 0xc0, !PT ;  /* 0x000000060d067212 */ /* 0x000fe200078ec0ff */
[----:B------:R-:W-:Y:S01]  /*1330*/  IMAD R4, R0, R4, R5 ;  /* 0x0000000400047224 */ /* 0x000fe200078e0205 */
[----:B------:R-:W-:Y:S01]  /*1340*/  R2UR UR47, R29 ;  /* 0x000000001d2f72ca */ /* 0x000fe200000e0000 */
[----:B----4-:R-:W-:-:S02]  /*1350*/  IMAD R0, R7, R14, R24 ;  /* 0x0000000e07007224 */ /* 0x010fc400078e0218 */
[----:B-1----:R-:W-:Y:S02]  /*1360*/  IMAD R3, R4, R20, R3 ;  /* 0x0000001404037224 */ /* 0x002fe400078e0203 */
[----:B------:R-:W-:Y:S02]  /*1370*/  IMAD R0, R0, R15, R6 ;  /* 0x0000000f00007224 */ /* 0x000fe400078e0206 */
[----:B------:R-:W-:-:S03]  /*1380*/  IMAD.MOV.U32 R4, RZ, RZ, 0x1 ;  /* 0x00000001ff047424 */ /* 0x000fc600078e00ff */
[----:B------:R-:W-:Y:S02]  /*1390*/  SEL R97, R0, R3, !P1 ;  /* 0x0000000300617207 */ /* 0x000fe40004800000 */
[----:B------:R-:W-:Y:S02]  /*13a0*/  SEL R99, R3, R0, !P1 ;  /* 0x0000000003637207 */ /* 0x000fe40004800000 */
[----:B------:R-:W-:-:S07]  /*13b0*/  PRMT R0, R4, 0x7610, R0 ;  /* 0x0000761004007816 */ /* 0x000fce0000000000 */
.L_x_15:
[----:B------:R-:W-:-:S08]  /*13c0*/  NOP ;  /* 0x0000000000007918 */ /* 0x000fd00000000000 */
[----:B------:R-:W2:Y:S02]  /*13d0*/  USETMAXREG.TRY_ALLOC.CTAPOOL UP0, 0xe8 ;  /* 0x000000e8000079c8 */ /* 0x000ea40008000600 */
[----:B--2---:R-:W-:-:S13]  /*13e0*/  PLOP3.LUT P0, PT, PT, PT, UP0, 0x80, 0x0 ;  /* 0x000000000000781c */ /* 0x004fda0003f0f008 */
[----:B------:R-:W-:Y:S05]  /*13f0*/  @!P0 BRA `(.L_x_15) ;  /* 0xfffffffc00f08947 */ /* 0x000fea000383ffff */
[----:B------:R-:W-:Y:S02]  /*1400*/  ULDC.64 UR4, c[0x0][0x590] ;  /* 0x0001640000047ab9 */ /* 0x000fe40000000a00 */
[----:B------:R-:W-:Y:S02]  /*1410*/  IMAD.U32 R105, RZ, RZ, UR4 ;  /* 0x00000004ff697e24 */ /* 0x000fe4000f8e00ff */
[----:B------:R-:W-:-:S03]  /*1420*/  IMAD.U32 R107, RZ, RZ, UR5 ;  /* 0x00000005ff6b7e24 */ /* 0x000fc6000f8e00ff */
[----:B------:R-:W-:-:S04]  /*1430*/  ISETP.NE.U32.AND P0, PT, R105, RZ, PT ;  /* 0x000000ff6900720c */ /* 0x000fc80003f05070 */
[----:B------:R-:W-:-:S13]  /*1440*/  ISETP.NE.AND.EX P0, PT, R107, RZ, PT, P0 ;  /* 0x000000ff6b00720c */ /* 0x000fda0003f05300 */
[----:B------:R-:W-:Y:S05]  /*1450*/  @P0 BRA `(.L_x_18) ;  /* 0x00000000002c0947 */ /* 0x000fea0003800000 */
[----:B------:R-:W-:Y:S02]  /*1460*/  ULDC.64 UR4, c[0x0][0x588] ;  /* 0x0001620000047ab9 */ /* 0x000fe40000000a00 */
[----:B------:R-:W-:-:S04]  /*1470*/  ISETP.NE.U32.AND P0, PT, RZ, UR4, PT ;  /* 0x00000004ff007c0c */ /* 0x000fc8000bf05070 */
[----:B------:R-:W-:-:S13]  /*1480*/  ISETP.NE.AND.EX P0, PT, RZ, UR5, PT, P0 ;  /* 0x00000005ff007c0c */ /* 0x000fda000bf05300 */
[----:B------:R-:W-:Y:S05]  /*1490*/  @!P0 BRA `(.L_x_19) ;  /* 0x0000000000108947 */ /* 0x000fea0003800000 */
[----:B------:R-:W2:Y:S02]  /*14a0*/  LDC.64 R92, c[0x0][0x588] ;  /* 0x00016200ff5c7b82 */ /* 0x000ea40000000a00 */
[----:B--2---:R2:W5:Y:S01]  /*14b0*/  LDG.E R92, desc[UR40][R92.64] ;  /* 0x000000285c5c7981 */ /* 0x004562000c1e1900 */
[----:B------:R-:W-:Y:S01]  /*14c0*/  IMAD.MOV.U32 R90, RZ, RZ, 0x1 ;  /* 0x00000001ff5a7424 */ /* 0x000fe200078e00ff */
[----:B------:R-:W-:Y:S06]  /*14d0*/  BRA `(.L_x_18) ;  /* 0x00000000000c7947 */ /* 0x000fec0003800000 */
.L_x_19:
[----:B------:R-:W-:Y:S01]  /*14e0*/  ULDC UR4, c[0x0][0x580] ;  /* 0x0001600000047ab9 */ /* 0x000fe20000000800 */
[----:B------:R-:W-:Y:S02]  /*14f0*/  IMAD.MOV.U32 R90, RZ, RZ, 0x1 ;  /* 0x00000001ff5a7424 */ /* 0x000fe400078e00ff */
[----:B------:R-:W-:-:S07]  /*1500*/  IMAD.U32 R92, RZ, RZ, UR4 ;  /* 0x00000004ff5c7e24 */ /* 0x000fce000f8e00ff */
.L_x_18:
[----:B------:R-:W-:Y:S02]  /*1510*/  ULDC.64 UR4, c[0x0][0x5b0] ;  /* 0x00016c0000047ab9 */ /* 0x000fe40000000a00 */
[----:B------:R-:W-:-:S04]  /*1520*/  ISETP.NE.U32.AND P0, PT, RZ, UR4, PT ;  /* 0x00000004ff007c0c */ /* 0x000fc8000bf05070 */
[----:B------:R-:W-:-:S13]  /*1530*/  ISETP.NE.AND.EX P0, PT, RZ, UR5, PT, P0 ;  /* 0x00000005ff007c0c */ /* 0x000fda000bf05300 */
[----:B------:R-:W-:Y:S05]  /*1540*/  @P0 BRA `(.L_x_20) ;  /* 0x0000000000240947 */ /* 0x000fea0003800000 */
[----:B------:R-:W-:Y:S02]  /*1550*/  ULDC.64 UR4, c[0x0][0x5a8] ;  /* 0x00016a0000047ab9 */ /* 0x000fe40000000a00 */
[----:B------:R-:W-:-:S04]  /*1560*/  ISETP.NE.U32.AND P0, PT, RZ, UR4, PT ;  /* 0x00000004ff007c0c */ /* 0x000fc8000bf05070 */
[----:B------:R-:W-:-:S13]  /*1570*/  ISETP.NE.AND.EX P0, PT, RZ, UR5, PT, P0 ;  /* 0x00000005ff007c0c */ /* 0x000fda000bf05300 */
[----:B------:R-:W-:Y:S05]  /*1580*/  @!P0 BRA `(.L_x_21) ;  /* 0x00000000000c8947 */ /* 0x000fea0003800000 */
[----:B------:R-:W2:Y:S02]  /*1590*/  LDC.64 R4, c[0x0][0x5a8] ;  /* 0x00016a00ff047b82 */ /* 0x000ea40000000a00 */
[----:B--2---:R3:W5:Y:S01]  /*15a0*/  LDG.E R93, desc[UR40][R4.64] ;  /* 0x00000028045d7981 */ /* 0x004762000c1e1900 */
[----:B------:R-:W-:Y:S05]  /*15b0*/  BRA `(.L_x_20) ;  /* 0x0000000000087947 */ /* 0x000fea0003800000 */
.L_x_21:
[----:B------:R-:W-:Y:S02]  /*15c0*/  ULDC UR4, c[0x0][0x5a0] ;  /* 0x0001680000047ab9 */ /* 0x000fe40000000800 */
[----:B--2---:R-:W-:-:S07]  /*15d0*/  MOV R93, UR4 ;  /* 0x00000004005d7c02 */ /* 0x004fce0008000f00 */
.L_x_20:
[----:B------:R-:W-:Y:S01]  /*15e0*/  LOP3.LUT P1, RZ, R0, 0xff, RZ, 0xc0, !PT ;  /* 0x000000ff00ff7812 */ /* 0x000fe2000782c0ff */
[----:B------:R-:W-:Y:S01]  /*15f0*/  UMOV UR42, URZ ;  /* 0x0000003f002a7c82 */ /* 0x000fe20008000000 */
[----:B------:R-:W-:-:S11]  /*1600*/  PLOP3.LUT P0, PT, PT, PT, PT, 0x80, 0x0 ;  /* 0x000000000000781c */ /* 0x000fd60003f0f070 */
[----:B------:R-:W-:Y:S05]  /*1610*/  @!P1 BRA `(.L_x_22) ;  /* 0x0000004000209947 */ /* 0x000fea0003800000 */
[----:B------:R-:W-:Y:S01]  /*1620*/  ULDC UR4, c[0x0][0x28c] ;  /* 0x0000a30000047ab9 */ /* 0x000fe20000000800 */
[----:B------:R-:W-:Y:S01]  /*1630*/  LOP3.LUT R101, R22, 0x1, RZ, 0xfc, !PT ;  /* 0x0000000116657812 */ /* 0x000fe200078efcff */
[----:B------:R-:W-:Y:S01]  /*1640*/  UIADD3 UR4, UR4, 0x3f, URZ ;  /* 0x0000003f04047890 */ /* 0x000fe2000fffe03f */
[----:B------:R-:W-:Y:S01]  /*1650*/  LOP3.LUT R103, R19, 0x1, RZ, 0xfc, !PT ;  /* 0x0000000113677812 */ /* 0x000fe200078efcff */
[----:B------:R-:W-:Y:S01]  /*1660*/  IMAD.MOV.U32 R91, RZ, RZ, 0x1 ;  /* 0x00000001ff5b7424 */ /* 0x000fe200078e00ff */
[C---:B------:R-:W-:Y:S01]  /*1670*/  PRMT R94, R90.reuse, 0x7610, R94 ;  /* 0x000076105a5e7816 */ /* 0x040fe2000000005e */
[----:B------:R-:W-:Y:S01]  /*1680*/  USHF.R.S32.HI UR5, URZ, 0x1f, UR4 ;  /* 0x0000001f3f057899 */ /* 0x000fe20008011404 */
[----:B-----5:R-:W-:Y:S01]  /*1690*/  IMAD.MOV.U32 R95, RZ, RZ, R92 ;  /* 0x000000ffff5f7224 */ /* 0x020fe200078e005c */
[----:B------:R-:W-:Y:S01]  /*16a0*/  PRMT R96, R90, 0x7610, R96 ;  /* 0x000076105a607816 */ /* 0x000fe20000000060 */
[----:B------:R-:W-:Y:S01]  /*16b0*/  IMAD.MOV.U32 R98, RZ, RZ, R92 ;  /* 0x000000ffff627224 */ /* 0x000fe200078e005c */
[----:B------:R-:W-:Y:S01]  /*16c0*/  ULEA.HI UR5, UR5, UR4, URZ, 0x6 ;  /* 0x0000000405057291 */ /* 0x000fe2000f8f303f */
[----:B------:R-:W-:Y:S01]  /*16d0*/  ULDC.64 UR54, c[0x0][0x198] ;  /* 0x0000660000367ab9 */ /* 0x000fe20000000a00 */
[----:B------:R-:W-:Y:S01]  /*16e0*/  UMOV UR43, URZ ;  /* 0x0000003f002b7c82 */ /* 0x000fe20008000000 */
[----:B------:R-:W-:Y:S01]  /*16f0*/  UMOV UR48, URZ ;  /* 0x0000003f00307c82 */ /* 0x000fe20008000000 */
[----:B------:R-:W-:Y:S01]  /*1700*/  USHF.R.S32.HI UR50, URZ, 0x6, UR5 ;  /* 0x000000063f327899 */ /* 0x000fe20008011405 */
[----:B------:R-:W-:Y:S01]  /*1710*/  UMOV UR49, URZ ;  /* 0x0000003f00317c82 */ /* 0x000fe20008000000 */
[----:B------:R-:W-:-:S10]  /*1720*/  UMOV UR42, URZ ;  /* 0x0000003f002a7c82 */ /* 0x000fd40008000000 */
.L_x_95:
[----:B------:R-:W-:Y:S01]  /*1730*/  LOP3.LUT R0, R18, 0x80, RZ, 0xc0, !PT ;  /* 0x0000008012007812 */ /* 0x000fe200078ec0ff */
[----:B------:R-:W4:Y:S01]  /*1740*/  S2UR UR51, SR_CgaCtaId ;  /* 0x00000000003379c3 */ /* 0x000f220000008800 */
[----:B------:R-:W-:Y:S02]  /*1750*/  UMOV UR52, 0x400 ;  /* 0x0000040000347882 */ /* 0x000fe40000000000 */
[----:B------:R-:W-:-:S06]  /*1760*/  SHF.R.U32.HI R0, RZ, 0x7, R0 ;  /* 0x00000007ff007819 */ /* 0x000fcc0000011600 */
[----:B------:R-:W5:Y:S01]  /*1770*/  SHFL.IDX PT, R0, R0, RZ, 0x1f ;  /* 0x00001fff00007589 */ /* 0x000f6200000e0000 */
[----:B----4-:R-:W-:Y:S01]  /*1780*/  ULEA UR52, UR51, UR52, 0x18 ;  /* 0x0000003433347291 */ /* 0x010fe2000f8ec03f */
[----:B-----5:R-:W-:-:S13]  /*1790*/  R2UR UR4, R0 ;  /* 0x00000000000472ca */ /* 0x020fda00000e0000 */
[----:B------:R-:W-:-:S04]  /*17a0*/  ULEA.HI UR5, UR4, UR4, URZ, 0x1 ;  /* 0x0000000404057291 */ /* 0x000fc8000f8f083f */
[----:B------:R-:W-:-:S04]  /*17b0*/  ULOP3.LUT UR5, UR5, 0x7fffe, URZ, 0xc0, !UPT ;  /* 0x0007fffe05057892 */ /* 0x000fc8000f8ec03f */
[----:B------:R-:W-:-:S03]  /*17c0*/  UIADD3 UR5, UR4, -UR5, URZ ;  /* 0x8000000504057290 */ /* 0x000fc6000fffe03f */
[----:B------:R-:W-:Y:S01]  /*17d0*/  ULDC UR4, c[0x0][0x28c] ;  /* 0x0000a30000047ab9 */ /* 0x000fe20000000800 */
[----:B------:R-:W-:Y:S01]  /*17e0*/  ULEA UR5, UR5, UR52, 0xd ;  /* 0x0000003405057291 */ /* 0x000fe2000f8e683f */
[----:B------:R-:W-:-:S03]  /*17f0*/  ISETP.LT.AND P0, PT, RZ, UR4, PT ;  /* 0x00000004ff007c0c */ /* 0x000fc6000bf01270 */
[----:B------:R-:W-:-:S04]  /*1800*/  UIADD3 UR5, UR5, 0x8400, URZ ;  /* 0x0000840005057890 */ /* 0x000fc8000fffe03f */
[----:B------:R-:W-:-:S04]  /*1810*/  USHF.R.U32.HI UR5, URZ, 0x4, UR5 ;  /* 0x000000043f057899 */ /* 0x000fc80008011605 */
[----:B------:R-:W-:Y:S02]  /*1820*/  ULOP3.LUT UR44, UR5, 0x3fff, URZ, 0xc0, !UPT ;  /* 0x00003fff052c7892 */ /* 0x000fe4000f8ec03f */
[----:B-1----:R-:W-:Y:S10]  /*1830*/  @P0 BRA `(.L_x_23) ;  /* 0x0000000000400947 */ /* 0x002ff40003800000 */
[----:B------:R-:W-:Y:S01]  /*1840*/  MOV R0, 0x0 ;  /* 0x0000000000007802 */ /* 0x000fe20000000f00 */
[----:B------:R-:W-:Y:S01]  /*1850*/  ULDC.64 UR4, c[0x4][0x70] ;  /* 0x01001c0000047ab9 */ /* 0x000fe20000000a00 */
[----:B------:R-:W-:Y:S01]  /*1860*/  ULDC.64 UR6, c[0x4][0x8] ;  /* 0x0100020000067ab9 */ /* 0x000fe20000000a00 */
[----:B---3--:R-:W-:Y:S01]  /*1870*/  IMAD.U32 R4, RZ, RZ, UR4 ;  /* 0x00000004ff047e24 */ /* 0x008fe2000f8e00ff */
[----:B------:R3:W4:Y:S01]  /*1880*/  LDC.64 R14, c[0x4][R0] ;  /* 0x01000000000e7b82 */ /* 0x0007220000000a00 */
[----:B------:R-:W-:Y:S01]  /*1890*/  IMAD.U32 R5, RZ, RZ, UR5 ;  /* 0x00000005ff057e24 */ /* 0x000fe2000f8e00ff */
[----:B------:R-:W-:Y:S01]  /*18a0*/  ULDC.64 UR4, c[0x4][0x78] ;  /* 0x01001e0000047ab9 */ /* 0x000fe20000000a00 */
[----:B------:R-:W-:Y:S02]  /*18b0*/  IMAD.U32 R10, RZ, RZ, UR6 ;  /* 0x00000006ff0a7e24 */ /* 0x000fe4000f8e00ff */
[----:B------:R-:W-:Y:S02]  /*18c0*/  IMAD.U32 R6, RZ, RZ, UR4 ;  /* 0x00000004ff067e24 */ /* 0x000fe4000f8e00ff */
[----:B------:R-:W-:-:S02]  /*18d0*/  IMAD.U32 R7, RZ, RZ, UR5 ;  /* 0x00000005ff077e24 */ /* 0x000fc4000f8e00ff */
[----:B------:R-:W-:Y:S02]  /*18e0*/  IMAD.U32 R11, RZ, RZ, UR7 ;  /* 0x00000007ff0b7e24 */ /* 0x000fe4000f8e00ff */
[----:B------:R-:W-:Y:S02]  /*18f0*/  IMAD.MOV.U32 R8, RZ, RZ, 0x1e1 ;  /* 0x000001e1ff087424 */ /* 0x000fe400078e00ff */
[----:B------:R-:W-:Y:S02]  /*1900*/  IMAD.MOV.U32 R12, RZ, RZ, 0x1 ;  /* 0x00000001ff0c7424 */ /* 0x000fe400078e00ff */
[----:B---3--:R-:W-:-:S07]  /*1910*/  IMAD.MOV.U32 R13, RZ, RZ, RZ ;  /* 0x000000ffff0d7224 */ /* 0x008fce00078e00ff */
[----:B------:R-:W-:-:S07]  /*1920*/  LEPC R20, `(.L_x_23) ;  /* 0x000000001014794e */ /* 0x000fce0000000000 */
[----:B-12-4-:R-:W-:Y:S05]  /*1930*/  CALL.ABS.NOINC R14 ;  /* 0x000000000e007343 */ /* 0x016fea0003c00000 */
.L_x_23:
[----:B------:R-:W-:-:S13]  /*1940*/  ISETP.NE.AND P0, PT, R101, 0x3, PT ;  /* 0x000000036500780c */ /* 0x000fda0003f05270 */
[----:B------:R-:W-:Y:S05]  /*1950*/  @!P0 BRA `(.L_x_24) ;  /* 0x0000000000048947 */ /* 0x000fea0003800000 */
[----:B-1----:R-:W-:Y:S01]  /*1960*/  BPT.TRAP 0x1 ;  /* 0x000000040000795c */ /* 0x002fe20000300000 */
.L_x_24:
[----:B------:R-:W-:Y:S02]  /*1970*/  IMAD.U32 R3, RZ, RZ, UR49 ;  /* 0x00000031ff037e24 */ /* 0x000fe4000f8e00ff */
[----:B------:R-:W-:-:S03]  /*1980*/  IMAD.U32 R0, RZ, RZ, UR48 ;  /* 0x00000030ff007e24 */ /* 0x000fc6000f8e00ff */
[----:B------:R-:W-:Y:S02]  /*1990*/  LEA R3, R3, UR52, 0x3 ;  /* 0x0000003403037c11 */ /* 0x000fe4000f8e18ff */
[----:B------:R-:W-:-:S04]  /*19a0*/  SHF.L.U32 R0, R0, 0x1f, RZ ;  /* 0x0000001f00007819 */ /* 0x000fc800000006ff */
[----:B------:R4:W1:Y:S01]  /*19b0*/  SYNCS.PHASECHK.TRANS64.TRYWAIT P1, [R3+URZ], R0 ;  /* 0x00000000030075a7 */ /* 0x000862000802017f */
[----:B------:R-:W-:Y:S05]  /*19c0*/  @!P0 BRA `(.L_x_25) ;  /* 0x0000000000048947 */ /* 0x000fea0003800000 */
[----:B-1----:R-:W-:Y:S01]  /*19d0*/  BPT.TRAP 0x1 ;  /* 0x000000040000795c */ /* 0x002fe20000300000 */
.L_x_25:
[----:B-1----:R-:W-:Y:S05]  /*19e0*/  @P1 BRA `(.L_x_26) ;  /* 0x0000000000081947 */ /* 0x002fea0003800000 */
[----:B------:R-:W1:Y:S02]  /*19f0*/  SYNCS.PHASECHK.TRANS64.TRYWAIT P1, [R3+URZ], R0 ;  /* 0x00000000030075a7 */ /* 0x000e64000802017f */
[----:B-1----:R-:W-:Y:S05]  /*1a00*/  @!P1 BRA `(.L_x_27) ;  /* 0x0000006400b49947 */ /* 0x002fea0003800000 */
.L_x_26:
[----:B------:R-:W-:-:S04]  /*1a10*/  UISETP.LT.AND UP0, UPT, UR50, 0x1, UPT ;  /* 0x000000013200788c */ /* 0x000fc8000bf01270 */
[----:B------:R-:W-:-:S06]  /*1a20*/  USEL UR4, UR50, 0x1, UP0 ;  /* 0x0000000132047887 */ /* 0x000fcc0008000000 */
[----:B----4-:R-:W-:Y:S01]  /*1a30*/  MOV R0, UR4 ;  /* 0x0000000400007c02 */ /* 0x010fe20008000f00 */
[----:B------:R-:W-:Y:S05]  /*1a40*/  WARPSYNC.ALL ;  /* 0x0000000000007948 */ /* 0x000fea0003800000 */
[----:B------:R-:W-:-:S04]  /*1a50*/  IADD3 R0, -R0, UR50, RZ ;  /* 0x0000003200007c10 */ /* 0x000fc8000fffe1ff */
[----:B------:R-:W-:Y:S01]  /*1a60*/  ISETP.GE.AND P1, PT, R0, 0x1, PT ;  /* 0x000000010000780c */ /* 0x000fe20003f26270 */
[----:B------:R-:W-:Y:S01]  /*1a70*/  UIADD3 UR4, UR52, 0x28400, URZ ;  /* 0x0002840034047890 */ /* 0x000fe2000fffe03f */
[----:B------:R-:W-:Y:S01]  /*1a80*/  WARPGROUP.ARRIVE ;  /* 0x00000000000079c5 */ /* 0x000fe20000000000 */
[----:B------:R-:W-:Y:S01]  /*1a90*/  UMOV UR9, 0x40000040 ;  /* 0x4000004000097882 */ /* 0x000fe20000000000 */
[----:B------:R-:W-:Y:S01]  /*1aa0*/  UMOV UR11, 0x40000040 ;  /* 0x40000040000b7882 */ /* 0x000fe20000000000 */
[----:B------:R-:W-:-:S04]  /*1ab0*/  USHF.R.U32.HI UR4, URZ, 0x4, UR4 ;  /* 0x000000043f047899 */ /* 0x000fc80008011604 */
[----:B------:R-:W-:Y:S02]  /*1ac0*/  ULOP3.LUT UR5, UR4, 0x3fff, URZ, 0xc0, !UPT ;  /* 0x00003fff04057892 */ /* 0x000fe4000f8ec03f */
[----:B------:R-:W-:Y:S02]  /*1ad0*/  ULOP3.LUT UR4, UR44, 0x10000, URZ, 0xfc, !UPT ;  /* 0x000100002c047892 */ /* 0x000fe4000f8efc3f */
[----:B------:R-:W-:Y:S02]  /*1ae0*/  ULOP3.LUT UR5, UR5, 0x10000, URZ, 0xfc, !UPT ;  /* 0x0001000005057892 */ /* 0x000fe4000f8efc3f */
[----:B------:R-:W-:Y:S02]  /*1af0*/  ULEA UR7, UR49, UR4, 0xb ;  /* 0x0000000431077291 */ /* 0x000fe4000f8e583f */
[----:B------:R-:W-:Y:S02]  /*1b00*/  ULEA UR6, UR49, UR5, 0x9 ;  /* 0x0000000531067291 */ /* 0x000fe4000f8e483f */
[----:B------:R-:W-:-:S03]  /*1b10*/  UIADD3 UR12, UR7, 0x400, URZ ;  /* 0x00000400070c7890 */ /* 0x000fc6000fffe03f */
[----:B------:R-:W-:Y:S02]  /*1b20*/  UMOV UR8, UR7 ;  /* 0x0000000700087c82 */ /* 0x000fe40008000000 */
[----:B------:R-:W-:Y:S02]  /*1b30*/  UMOV UR10, UR6 ;  /* 0x00000006000a7c82 */ /* 0x000fe40008000000 */
[----:B------:R-:W-:Y:S01]  /*1b40*/  HGMMA.64x64x16.F32 R56, gdesc[UR8], RZ, !UPT, gsb0 ;  /* 0x00e00000083879f0 */ /* 0x000fe2000c0008ff */
[----:B------:R-:W-:Y:S01]  /*1b50*/  UMOV UR8, UR12 ;  /* 0x0000000c00087c82 */ /* 0x000fe20008000000 */
[----:B------:R-:W-:Y:S01]  /*1b60*/  UMOV UR9, 0x40000040 ;  /* 0x4000004000097882 */ /* 0x000fe20000000000 */
[----:B------:R-:W-:Y:S01]  /*1b70*/  UIADD3 UR12, UR7, 0x402, URZ ;  /* 0x00000402070c7890 */ /* 0x000fe2000fffe03f */
[----:B------:R-:W-:Y:S02]  /*1b80*/  WARPGROUP.DEPBAR.LE gsb0, 0x0 ;  /* 0x00008000000079c5 */ /* 0x000fe40000010000 */
[----:B------:R-:W-:-:S06]  /*1b90*/  WARPGROUP.ARRIVE ;  /* 0x00000000000079c5 */ /* 0x000fcc0000000000 */
[----:B------:R-:W-:Y:S01]  /*1ba0*/  HGMMA.64x64x16.F32 R24, gdesc[UR8], RZ, !UPT, gsb0 ;  /* 0x00e00000081879f0 */ /* 0x000fe2000c0008ff */
[----:B------:R-:W-:Y:S02]  /*1bb0*/  UIADD3 UR8, UR7, 0x2, URZ ;  /* 0x0000000207087890 */ /* 0x000fe4000fffe03f */
[----:B------:R-:W-:Y:S01]  /*1bc0*/  UIADD3 UR10, UR6, 0x2, URZ ;  /* 0x00000002060a7890 */ /* 0x000fe2000fffe03f */
[----:B------:R-:W-:Y:S01]  /*1bd0*/  UMOV UR9, 0x40000040 ;  /* 0x4000004000097882 */ /* 0x000fe20000000000 */
[----:B------:R-:W-:Y:S01]  /*1be0*/  UMOV UR11, 0x40000040 ;  /* 0x40000040000b7882 */ /* 0x000fe20000000000 */
[----:B------:R-:W-:Y:S02]  /*1bf0*/  WARPGROUP.DEPBAR.LE gsb0, 0x0 ;  /* 0x00008000000079c5 */ /* 0x000fe40000010000 */
[----:B------:R-:W-:-:S06]  /*1c00*/  WARPGROUP.ARRIVE ;  /* 0x00000000000079c5 */ /* 0x000fcc0000000000 */
[----:B------:R-:W-:Y:S01]  /*1c10*/  HGMMA.64x64x16.F32 R56, gdesc[UR8], R56, gsb0 ;  /* 0x00e00000083879f0 */ /* 0x000fe20008000838 */
[----:B------:R-:W-:Y:S01]  /*1c20*/  UMOV UR8, UR12 ;  /* 0x0000000c00087c82 */ /* 0x000fe20008000000 */
[----:B------:R-:W-:Y:S01]  /*1c30*/  UMOV UR9, 0x40000040 ;  /* 0x4000004000097882 */ /* 0x000fe20000000000 */
[----:B------:R-:W-:Y:S01]  /*1c40*/  UIADD3 UR12, UR7, 0x404, URZ ;  /* 0x00000404070c7890 */ /* 0x000fe2000fffe03f */
[----:B------:R-:W-:Y:S02]  /*1c50*/  WARPGROUP.DEPBAR.LE gsb0, 0x0 ;  /* 0x00008000000079c5 */ /* 0x000fe40000010000 */
[----:B------:R-:W-:-:S06]  /*1c60*/  WARPGROUP.ARRIVE ;  /* 0x00000000000079c5 */ /* 0x000fcc0000000000 */
[----:B------:R-:W-:Y:S01]  /*1c70*/  HGMMA.64x64x16.F32 R24, gdesc[UR8], R24, gsb0 ;  /* 0x00e00000081879f0 */ /* 0x000fe20008000818 */
        /* <DEDUP_REMOVED lines=9> */
[----:B------:R-:W-:Y:S02]  /*1d10*/  WARPGROUP.DEPBAR.LE gsb0, 0x0 ;  /* 0x00008000000079c5 */ /* 0x000fe40000010000 */
[----:B------:R-:W-:-:S06]  /*1d20*/  WARPGROUP.ARRIVE ;  /* 0x00000000000079c5 */ /* 0x000fcc0000000000 */
[----:B------:R-:W-:Y:S01]  /*1d30*/  HGMMA.64x64x16.F32 R24, gdesc[UR8], R24, gsb0 ;  /* 0x00e00000081879f0 */ /* 0x000fe20008000818 */
[----:B------:R-:W-:Y:S02]  /*1d40*/  UIADD3 UR8, UR7, 0x6, URZ ;  /* 0x0000000607087890 */ /* 0x000fe4000fffe03f */
[----:B------:R-:W-:Y:S01]  /*1d50*/  UIADD3 UR10, UR6, 0x6, URZ ;  /* 0x00000006060a7890 */ /* 0x000fe2000fffe03f */
[----:B------:R-:W-:Y:S01]  /*1d60*/  UMOV UR9, 0x40000040 ;  /* 0x4000004000097882 */ /* 0x000fe20000000000 */
[----:B------:R-:W-:Y:S01]  /*1d70*/  UMOV UR11, 0x40000040 ;  /* 0x40000040000b7882 */ /* 0x000fe20000000000 */
[----:B------:R-:W-:Y:S01]  /*1d80*/  UIADD3 UR7, UR7, 0x406, URZ ;  /* 0x0000040607077890 */ /* 0x000fe2000fffe03f */
[----:B------:R-:W-:Y:S02]  /*1d90*/  WARPGROUP.DEPBAR.LE gsb0, 0x0 ;  /* 0x00008000000079c5 */ /* 0x000fe40000010000 */
[----:B------:R-:W-:-:S06]  /*1da0*/  WARPGROUP.ARRIVE ;  /* 0x00000000000079c5 */ /* 0x000fcc0000000000 */
[----:B------:R-:W-:Y:S01]  /*1db0*/  HGMMA.64x64x16.F32 R56, gdesc[UR8], R56, gsb0 ;  /* 0x00e00000083879f0 */ /* 0x000fe20008000838 */
[----:B------:R-:W-:Y:S01]  /*1dc0*/  UMOV UR8, UR7 ;  /* 0x0000000700087c82 */ /* 0x000fe20008000000 */
[----:B------:R-:W-:Y:S01]  /*1dd0*/  UMOV UR9, 0x40000040 ;  /* 0x4000004000097882 */ /* 0x000fe20000000000 */
[----:B------:R-:W-:Y:S02]  /*1de0*/  WARPGROUP.DEPBAR.LE gsb0, 0x0 ;  /* 0x00008000000079c5 */ /* 0x000fe40000010000 */
[----:B------:R-:W-:-:S06]  /*1df0*/  WARPGROUP.ARRIVE ;  /* 0x00000000000079c5 */ /* 0x000fcc0000000000 */
[----:B------:R-:W-:Y:S03]  /*1e00*/  HGMMA.64x64x16.F32 R24, gdesc[UR8], R24, gsb0 ;  /* 0x00e00000081879f0 */ /* 0x000fe60008000818 */
[----:B------:R-:W-:Y:S02]  /*1e10*/  WARPGROUP.DEPBAR.LE gsb0, 0x0 ;  /* 0x00008000000079c5 */ /* 0x000fe40000010000 */
[----:B------:R-:W-:Y:S05]  /*1e20*/  @!P1 BRA `(.L_x_28) ;  /* 0x0000000400709947 */ /* 0x000fea0003800000 */
[----:B------:R-:W-:Y:S02]  /*1e30*/  UIADD3 UR6, UR49, 0x1, URZ ;  /* 0x0000000131067890 */ /* 0x000fe4000fffe03f */
[----:B------:R-:W-:Y:S02]  /*1e40*/  IMAD.U32 R3, RZ, RZ, UR49 ;  /* 0x00000031ff037e24 */ /* 0x000fe4000f8e00ff */
[----:B------:R-:W-:-:S04]  /*1e50*/  UISETP.NE.AND UP0, UPT, UR6, 0x4, UPT ;  /* 0x000000040600788c */ /* 0x000fc8000bf05270 */
[----:B------:R-:W-:Y:S02]  /*1e60*/  USEL UR7, URZ, 0x1, UP0 ;  /* 0x000000013f077887 */ /* 0x000fe40008000000 */
[----:B------:R-:W-:Y:S02]  /*1e70*/  USEL UR6, UR6, URZ, UP0 ;  /* 0x0000003f06067287 */ /* 0x000fe40008000000 */
[----:B------:R-:W-:-:S06]  /*1e80*/  ULOP3.LUT UR7, UR48, UR7, URZ, 0x3c, !UPT ;  /* 0x0000000730077292 */ /* 0x000fcc000f8e3c3f */
[----:B------:R-:W-:-:S07]  /*1e90*/  IMAD.U32 R6, RZ, RZ, UR7 ;  /* 0x00000007ff067e24 */ /* 0x000fce000f8e00ff */
.L_x_35:
[----:B------:R-:W-:Y:S05]  /*1ea0*/  @!P0 BRA `(.L_x_29) ;  /* 0x0000000000048947 */ /* 0x000fea0003800000 */
[----:B------:R-:W-:Y:S01]  /*1eb0*/  BPT.TRAP 0x1 ;  /* 0x000000040000795c */ /* 0x000fe20000300000 */
.L_x_29:
[----:B------:R-:W-:Y:S01]  /*1ec0*/  ULEA UR7, UR6, UR52, 0x3 ;  /* 0x0000003406077291 */ /* 0x000fe2000f8e183f */
[----:B---3--:R-:W-:-:S08]  /*1ed0*/  SHF.L.U32 R4, R6, 0x1f, RZ ;  /* 0x0000001f06047819 */ /* 0x008fd000000006ff */
[----:B------:R1:W3:Y:S01]  /*1ee0*/  SYNCS.PHASECHK.TRANS64.TRYWAIT P1, [UR7], R4 ;  /* 0x00000004ff0075a7 */ /* 0x0002e20008020147 */
[----:B------:R-:W-:Y:S05]  /*1ef0*/  @!P0 BRA `(.L_x_30) ;  /* 0x0000000000048947 */ /* 0x000fea0003800000 */
[----:B------:R-:W-:Y:S01]  /*1f00*/  BPT.TRAP 0x1 ;  /* 0x000000040000795c */ /* 0x000fe20000300000 */
.L_x_30:
[----:B---3--:R-:W-:Y:S05]  /*1f10*/  @P1 BRA `(.L_x_31) ;  /* 0x0000000000081947 */ /* 0x008fea0003800000 */
[----:B------:R-:W3:Y:S02]  /*1f20*/  SYNCS.PHASECHK.TRANS64.TRYWAIT P1, [UR7], R4 ;  /* 0x00000004ff0075a7 */ /* 0x000ee40008020147 */
[----:B---3--:R-:W-:Y:S05]  /*1f30*/  @!P1 BRA `(.L_x_32) ;  /* 0x00000060007c9947 */ /* 0x008fea0003800000 */
.L_x_31:
[----:B------:R-:W-:Y:S01]  /*1f40*/  ULEA UR7, UR6, UR5, 0x9 ;  /* 0x0000000506077291 */ /* 0x000fe2000f8e483f */
[----:B------:R-:W-:Y:S01]  /*1f50*/  WARPGROUP.ARRIVE ;  /* 0x00000000000079c5 */ /* 0x000fe20000000000 */
[----:B------:R-:W-:Y:S01]  /*1f60*/  ULEA UR12, UR6, UR4, 0xb ;  /* 0x00000004060c7291 */ /* 0x000fe2000f8e583f */
[----:B------:R-:W-:Y:S01]  /*1f70*/  UMOV UR11, 0x40000040 ;  /* 0x40000040000b7882 */ /* 0x000fe20000000000 */
[----:B------:R-:W-:Y:S02]  /*1f80*/  UMOV UR9, 0x40000040 ;  /* 0x4000004000097882 */ /* 0x000fe40000000000 */
[----:B------:R-:W-:Y:S01]  /*1f90*/  UIADD3 UR13, UR12, 0x400, URZ ;  /* 0x000004000c0d7890 */ /* 0x000fe2000fffe03f */
[----:B------:R-:W-:Y:S02]  /*1fa0*/  UMOV UR10, UR7 ;  /* 0x00000007000a7c82 */ /* 0x000fe40008000000 */
[----:B------:R-:W-:Y:S02]  /*1fb0*/  UMOV UR8, UR12 ;  /* 0x0000000c00087c82 */ /* 0x000fe40008000000 */
[----:B------:R-:W-:Y:S01]  /*1fc0*/  HGMMA.64x64x16.F32 R56, gdesc[UR8], R56, gsb0 ;  /* 0x00e00000083879f0 */ /* 0x000fe20008000838 */
[----:B------:R-:W-:Y:S01]  /*1fd0*/  UMOV UR9, 0x40000040 ;  /* 0x4000004000097882 */ /* 0x000fe20000000000 */
[----:B------:R-:W-:Y:S01]  /*1fe0*/  UMOV UR8, UR13 ;  /* 0x0000000d00087c82 */ /* 0x000fe20008000000 */
[----:B------:R-:W-:Y:S01]  /*1ff0*/  UIADD3 UR13, UR12, 0x402, URZ ;  /* 0x000004020c0d7890 */ /* 0x000fe2000fffe03f */
[----:B------:R-:W-:-:S02]  /*2000*/  WARPGROUP.DEPBAR.LE gsb0, 0x0 ;  /* 0x00008000000079c5 */ /* 0x000fc40000010000 */
        /* <DEDUP_REMOVED lines=42> */
[----:B------:R-:W-:Y:S01]  /*22b0*/  BPT.TRAP 0x1 ;  /* 0x000000040000795c */ /* 0x000fe20000300000 */
.L_x_33:
[----:B------:R-:W-:-:S13]  /*22c0*/  ISETP.NE.AND P1, PT, R89, RZ, PT ;  /* 0x000000ff5900720c */ /* 0x000fda0003f25270 */
[----:B-1-3--:R-:W-:-:S05]  /*22d0*/  @P1 LEA R4, R3, UR52, 0x3 ;  /* 0x0000003403041c11 */ /* 0x00afca000f8e18ff */
[----:B------:R-:W-:-:S05]  /*22e0*/  @P1 VIADD R5, R4, 0x20 ;  /* 0x0000002004051836 */ /* 0x000fca0000000000 */
[----:B------:R-:W-:-:S04]  /*22f0*/  @P1 PRMT R5, R88, 0x654, R5 ;  /* 0x0000065458051816 */ /* 0x000fc80000000005 */
[----:B------:R1:W-:Y:S01]  /*2300*/  @P1 SYNCS.ARRIVE.TRANS64.RED.A1T0 RZ, [R5+URZ], RZ ;  /* 0x000000ff05ff19a7 */ /* 0x0003e2000810043f */
[----:B------:R-:W-:-:S13]  /*2310*/  ISETP.GT.U32.AND P1, PT, R22, 0x1, PT ;  /* 0x000000011600780c */ /* 0x000fda0003f24070 */
[----:B-1----:R-:W-:Y:S05]  /*2320*/  @P1 BRA `(.L_x_34) ;  /* 0x0000000000041947 */ /* 0x002fea0003800000 */
[----:B------:R-:W-:Y:S01]  /*2330*/  BPT.TRAP 0x1 ;  /* 0x000000040000795c */ /* 0x000fe20000300000 */
.L_x_34:
[----:B------:R-:W-:Y:S01]  /*2340*/  UIADD3 UR6, UR6, 0x1, URZ ;  /* 0x0000000106067890 */ /* 0x000fe2000fffe03f */
[C---:B------:R-:W-:Y:S01]  /*2350*/  ISETP.GT.AND P2, PT, R0.reuse, 0x1, PT ;  /* 0x000000010000780c */ /* 0x040fe20003f44270 */
[----:B------:R-:W-:Y:S02]  /*2360*/  VIADD R3, R3, 0x1 ;  /* 0x0000000103037836 */ /* 0x000fe40000000000 */
[----:B------:R-:W-:Y:S01]  /*2370*/  UISETP.NE.AND UP0, UPT, UR6, 0x4, UPT ;  /* 0x000000040600788c */ /* 0x000fe2000bf05270 */
[----:B------:R-:W-:Y:S02]  /*2380*/  VIADD R0, R0, 0xffffffff ;  /* 0xffffffff00007836 */ /* 0x000fe40000000000 */
[C---:B------:R-:W-:Y:S01]  /*2390*/  ISETP.NE.AND P1, PT, R3.reuse, 0x4, PT ;  /* 0x000000040300780c */ /* 0x040fe20003f25270 */
[----:B------:R-:W-:Y:S02]  /*23a0*/  USEL UR7, URZ, 0x1, UP0 ;  /* 0x000000013f077887 */ /* 0x000fe40008000000 */
[----:B------:R-:W-:Y:S01]  /*23b0*/  USEL UR6, UR6, URZ, UP0 ;  /* 0x0000003f06067287 */ /* 0x000fe20008000000 */
[----:B------:R-:W-:-:S03]  /*23c0*/  SEL R3, R3, RZ, P1 ;  /* 0x000000ff03037207 */ /* 0x000fc60000800000 */
[----:B------:R-:W-:Y:S01]  /*23d0*/  LOP3.LUT R6, R6, UR7, RZ, 0x3c, !PT ;  /* 0x0000000706067c12 */ /* 0x000fe2000f8e3cff */
[----:B------:R-:W-:Y:S07]  /*23e0*/  @P2 BRA `(.L_x_35) ;  /* 0xfffffff800ac2947 */ /* 0x000fee000383ffff */
.L_x_28:
[----:B------:R-:W1:Y:S02]  /*23f0*/  LDC R0, c[0x0][0x28c] ;  /* 0x0000a300ff007b82 */ /* 0x000e640000000800 */
[----:B-1----:R-:W-:-:S13]  /*2400*/  ISETP.GE.AND P1, PT, R0, 0x1, PT ;  /* 0x000000010000780c */ /* 0x002fda0003f26270 */
[----:B------:R-:W-:Y:S05]  /*2410*/  @!P1 BRA `(.L_x_36) ;  /* 0x0000000000449947 */ /* 0x000fea0003800000 */
[----:B------:R-:W-:Y:S05]  /*2420*/  @!P0 BRA `(.L_x_37) ;  /* 0x0000000000048947 */ /* 0x000fea0003800000 */
[----:B------:R-:W-:Y:S01]  /*2430*/  BPT.TRAP 0x1 ;  /* 0x000000040000795c */ /* 0x000fe20000300000 */
.L_x_37:
[----:B------:R-:W-:Y:S01]  /*2440*/  ISETP.NE.AND P0, PT, R89, RZ, PT ;  /* 0x000000ff5900720c */ /* 0x000fe20003f05270 */
[----:B------:R-:W-:Y:S01]  /*2450*/  UISETP.LT.AND UP1, UPT, UR50, 0x1, UPT ;  /* 0x000000013200788c */ /* 0x000fe2000bf21270 */
[----:B------:R-:W-:-:S11]  /*2460*/  IMAD.U32 R3, RZ, RZ, UR52 ;  /* 0x00000034ff037e24 */ /* 0x000fd6000f8e00ff */
[----:B------:R-:W-:-:S05]  /*2470*/  VOTEU.ANY UP0, P0 ;  /* 0x00000000003f7886 */ /* 0x000fca0000000100 */
[----:B------:R-:W-:-:S04]  /*2480*/  @UP0 USEL UR4, UR50, 0x1, UP1 ;  /* 0x0000000132040887 */ /* 0x000fc80008800000 */
[----:B------:R-:W-:-:S06]  /*2490*/  @UP0 UIADD3 UR4, UR49, UR50, -UR4 ;  /* 0x0000003231040290 */ /* 0x000fcc000fffe804 */
[----:B------:R-:W-:-:S04]  /*24a0*/  IMAD.U32 R0, RZ, RZ, UR4 ;  /* 0x00000004ff007e24 */ /* 0x000fc8000f8e00ff */
[----:B------:R-:W-:-:S05]  /*24b0*/  @P0 IMAD.SHL.U32 R0, R0, 0x8, RZ ;  /* 0x0000000800000824 */ /* 0x000fca00078e00ff */
[----:B------:R-:W-:-:S04]  /*24c0*/  @P0 LOP3.LUT R0, R0, 0x18, RZ, 0xc0, !PT ;  /* 0x0000001800000812 */ /* 0x000fc800078ec0ff */
[----:B------:R-:W-:-:S04]  /*24d0*/  @P0 IADD3 R3, R3, 0x20, R0 ;  /* 0x0000002003030810 */ /* 0x000fc80007ffe000 */
[----:B------:R-:W-:-:S04]  /*24e0*/  @P0 PRMT R3, R88, 0x654, R3 ;  /* 0x0000065458030816 */ /* 0x000fc80000000003 */
[----:B------:R1:W-:Y:S01]  /*24f0*/  @P0 SYNCS.ARRIVE.TRANS64.RED.A1T0 RZ, [R3+URZ], RZ ;  /* 0x000000ff03ff09a7 */ /* 0x0003e2000810043f */
[----:B------:R-:W-:-:S13]  /*2500*/  ISETP.GT.U32.AND P0, PT, R22, 0x1, PT ;  /* 0x000000011600780c */ /* 0x000fda0003f04070 */
[----:B-1----:R-:W-:Y:S05]  /*2510*/  @P0 BRA `(.L_x_36) ;  /* 0x0000000000040947 */ /* 0x002fea0003800000 */
[----:B------:R-:W-:Y:S01]  /*2520*/  BPT.TRAP 0x1 ;  /* 0x000000040000795c */ /* 0x000fe20000300000 */
.L_x_36:
[----:B------:R-:W-:Y:S01]  /*2530*/  UIADD3 UR4, UR52, 0x200, URZ ;  /* 0x0000020034047890 */ /* 0x000fe2000fffe03f */
[----:B------:R-:W-:Y:S02]  /*2540*/  R2UR UR46, R99 ;  /* 0x00000000632e72ca */ /* 0x000fe400000e0000 */
[----:B------:R-:W-:Y:S01]  /*2550*/  R2UR UR45, R97 ;  /* 0x00000000612d72ca */ /* 0x000fe200000e0000 */
[----:B------:R-:W-:-:S06]  /*2560*/  ULOP3.LUT UP0, URZ, UR4, 0x1bf, URZ, 0xc0, !UPT ;  /* 0x000001bf043f7892 */ /* 0x000fcc000f80c03f */
[----:B------:R-:W-:-:S04]  /*2570*/  PLOP3.LUT P0, PT, PT, PT, UP0, 0x80, 0x0 ;  /* 0x000000000000781c */ /* 0x000fc80003f0f008 */
[----:B------:R-:W-:Y:S02]  /*2580*/  USHF.L.U32 UR46, UR46, 0x8, URZ ;  /* 0x000000082e2e7899 */ /* 0x000fe4000800063f */
[----:B------:R-:W-:-:S07]  /*2590*/  USHF.L.U32 UR45, UR45, 0x6, URZ ;  /* 0x000000062d2d7899 */ /* 0x000fce000800063f */
[----:B------:R-:W-:Y:S05]  /*25a0*/  @!P0 BRA `(.L_x_38) ;  /* 0x00000000007c8947 */ /* 0x000fea0003800000 */
[----:B------:R-:W-:Y:S01]  /*25b0*/  MOV R23, 0x0 ;  /* 0x0000000000177802 */ /* 0x000fe20000000f00 */
[----:B------:R-:W-:Y:S01]  /*25c0*/  ULDC.64 UR4, c[0x4][0x80] ;  /* 0x0100200000047ab9 */ /* 0x000fe20000000a00 */
[----:B------:R-:W-:Y:S01]  /*25d0*/  ULDC.64 UR6, c[0x4][0x10] ;  /* 0x0100040000067ab9 */ /* 0x000fe20000000a00 */
[----:B---3--:R-:W-:Y:S01]  /*25e0*/  IMAD.U32 R4, RZ, RZ, UR4 ;  /* 0x00000004ff047e24 */ /* 0x008fe2000f8e00ff */
[----:B------:R1:W3:Y:S01]  /*25f0*/  LDC.64 R14, c[0x4][R23] ;  /* 0x01000000170e7b82 */ /* 0x0002e20000000a00 */
[----:B------:R-:W-:Y:S01]  /*2600*/  IMAD.U32 R5, RZ, RZ, UR5 ;  /* 0x00000005ff057e24 */ /* 0x000fe2000f8e00ff */
[----:B------:R-:W-:Y:S01]  /*2610*/  ULDC.64 UR4, c[0x4][0x88] ;  /* 0x0100220000047ab9 */ /* 0x000fe20000000a00 */
[----:B------:R-:W-:Y:S01]  /*2620*/  IMAD.U32 R10, RZ, RZ, UR6 ;  /* 0x00000006ff0a7e24 */ /* 0x000fe2000f8e00ff */
[----:B------:R-:W-:Y:S01]  /*2630*/  MOV R8, 0x70 ;  /* 0x0000007000087802 */ /* 0x000fe20000000f00 */
[----:B------:R-:W-:Y:S02]  /*2640*/  IMAD.U32 R6, RZ, RZ, UR4 ;  /* 0x00000004ff067e24 */ /* 0x000fe4000f8e00ff */
[----:B------:R-:W-:-:S02]  /*2650*/  IMAD.U32 R7, RZ, RZ, UR5 ;  /* 0x00000005ff077e24 */ /* 0x000fc4000f8e00ff */
[----:B------:R-:W-:Y:S02]  /*2660*/  IMAD.U32 R11, RZ, RZ, UR7 ;  /* 0x00000007ff0b7e24 */ /* 0x000fe4000f8e00ff */
[----:B------:R-:W-:Y:S02]  /*2670*/  IMAD.MOV.U32 R12, RZ, RZ, 0x1 ;  /* 0x00000001ff0c7424 */ /* 0x000fe400078e00ff */
[----:B-1----:R-:W-:-:S07]  /*2680*/  IMAD.MOV.U32 R13, RZ, RZ, RZ ;  /* 0x000000ffff0d7224 */ /* 0x002fce00078e00ff */
[----:B------:R-:W-:-:S07]  /*2690*/  LEPC R20, `(.L_x_39) ;  /* 0x000000001014794e */ /* 0x000fce0000000000 */
[----:B--23--:R-:W-:Y:S05]  /*26a0*/  CALL.ABS.NOINC R14 ;  /* 0x000000000e007343 */ /* 0x00cfea0003c00000 */
.L_x_39:
[----:B------:R1:W2:Y:S01]  /*26b0*/  LDC.64 R14, c[0x4][R23] ;  /* 0x01000000170e7b82 */ /* 0x0002a20000000a00 */
[----:B------:R-:W-:Y:S01]  /*26c0*/  ULDC.64 UR4, c[0x4][0x80] ;  /* 0x0100200000047ab9 */ /* 0x000fe20000000a00 */
[----:B------:R-:W-:Y:S01]  /*26d0*/  ULDC.64 UR6, c[0x4][0x10] ;  /* 0x0100040000067ab9 */ /* 0x000fe20000000a00 */
[----:B------:R-:W-:Y:S02]  /*26e0*/  IMAD.U32 R4, RZ, RZ, UR4 ;  /* 0x00000004ff047e24 */ /* 0x000fe4000f8e00ff */
        /* <DEDUP_REMOVED lines=8> */
[----:B-1----:R-:W-:-:S07]  /*2770*/  IMAD.MOV.U32 R13, RZ, RZ, RZ ;  /* 0x000000ffff0d7224 */ /* 0x002fce00078e00ff */
[----:B------:R-:W-:-:S07]  /*2780*/  LEPC R20, `(.L_x_38) ;  /* 0x000000001014794e */ /* 0x000fce0000000000 */
[----:B--2---:R-:W-:Y:S05]  /*2790*/  CALL.ABS.NOINC R14 ;  /* 0x000000000e007343 */ /* 0x004fea0003c00000 */
.L_x_38:
[----:B---3--:R-:W1:Y:S01]  /*27a0*/  LDC R4, c[0x0][0x288] ;  /* 0x0000a200ff047b82 */ /* 0x008e620000000800 */
[----:B------:R-:W-:Y:S01]  /*27b0*/  ULDC.64 UR4, c[0x0][0x590] ;  /* 0x0001640000047ab9 */ /* 0x000fe20000000a00 */
[----:B------:R-:W-:Y:S01]  /*27c0*/  SHF.R.U32.HI R0, RZ, 0x2, R18 ;  /* 0x00000002ff007819 */ /* 0x000fe20000011612 */
[----:B------:R-:W-:Y:S01]  /*27d0*/  IMAD.U32 R105, RZ, RZ, UR4 ;  /* 0x00000004ff697e24 */ /* 0x000fe2000f8e00ff */
[----:B------:R-:W-:Y:S01]  /*27e0*/  LOP3.LUT R6, R18, 0xe0, RZ, 0xc0, !PT ;  /* 0x000000e012067812 */ /* 0x000fe200078ec0ff */
[----:B------:R-:W-:Y:S01]  /*27f0*/  IMAD.U32 R107, RZ, RZ, UR5 ;  /* 0x00000005ff6b7e24 */ /* 0x000fe2000f8e00ff */
[----:B------:R-:W-:Y:S01]  /*2800*/  LOP3.LUT R7, R0, 0x7, RZ, 0xc0, !PT ;  /* 0x0000000700077812 */ /* 0x000fe200078ec0ff */
[----:B------:R-:W-:Y:S01]  /*2810*/  ULDC UR4, c[0x0][0x284] ;  /* 0x0000a10000047ab9 */ /* 0x000fe20000000800 */
[----:B------:R-:W-:Y:S02]  /*2820*/  ISETP.NE.U32.AND P1, PT, R105, RZ, PT ;  /* 0x000000ff6900720c */ /* 0x000fe40003f25070 */
[----:B------:R-:W-:-:S02]  /*2830*/  LOP3.LUT R3, R18, 0x3, RZ, 0xc0, !PT ;  /* 0x0000000312037812 */ /* 0x000fc400078ec0ff */
[----:B------:R-:W-:Y:S02]  /*2840*/  ISETP.NE.AND.EX P1, PT, R107, RZ, PT, P1 ;  /* 0x000000ff6b00720c */ /* 0x000fe40003f25310 */
[----:B------:R-:W-:-:S04]  /*2850*/  SHF.R.U32.HI R0, RZ, 0x1, R6 ;  /* 0x00000001ff007819 */ /* 0x000fc80000011606 */
[----:B------:R-:W-:-:S05]  /*2860*/  IADD3 R0, -R0, UR4, -R7 ;  /* 0x0000000400007c10 */ /* 0x000fca000fffe907 */
[----:B------:R-:W-:Y:S02]  /*2870*/  IMAD R99, R99, -0x100, R0 ;  /* 0xffffff0063637824 */ /* 0x000fe400078e0200 */
[----:B-1----:R-:W-:-:S04]  /*2880*/  IMAD R4, R3, -0x2, R4 ;  /* 0xfffffffe03047824 */ /* 0x002fc800078e0204 */
[----:B------:R-:W-:Y:S01]  /*2890*/  IMAD R97, R97, -0x40, R4 ;  /* 0xffffffc061617824 */ /* 0x000fe200078e0204 */
[----:B------:R-:W-:Y:S06]  /*28a0*/  @!P1 BRA `(.L_x_40) ;  /* 0x0000000000549947 */ /* 0x000fec0003800000 */
[----:B------:R-:W-:Y:S02]  /*28b0*/  ULDC.64 UR4, c[0x0][0x588] ;  /* 0x0001620000047ab9 */ /* 0x000fe40000000a00 */
[----:B------:R-:W-:-:S04]  /*28c0*/  ISETP.NE.U32.AND P0, PT, RZ, UR4, PT ;  /* 0x00000004ff007c0c */ /* 0x000fc8000bf05070 */
[----:B------:R-:W-:-:S13]  /*28d0*/  ISETP.NE.AND.EX P0, PT, RZ, UR5, PT, P0 ;  /* 0x00000005ff007c0c */ /* 0x000fda000bf05300 */
[----:B------:R-:W-:Y:S05]  /*28e0*/  @!P0 BRA `(.L_x_41) ;  /* 0x0000000000288947 */ /* 0x000fea0003800000 */
[----:B------:R-:W1:Y:S01]  /*28f0*/  LDC.64 R4, c[0x0][0x588] ;  /* 0x00016200ff047b82 */ /* 0x000e620000000a00 */
[----:B------:R-:W-:-:S04]  /*2900*/  IMAD R3, R105, UR47, RZ ;  /* 0x0000002f69037c24 */ /* 0x000fc8000f8e02ff */
[----:B-1----:R-:W-:-:S05]  /*2910*/  IMAD.WIDE R4, R3, 0x4, R4 ;  /* 0x0000000403047825 */ /* 0x002fca00078e0204 */
[----:B------:R-:W3:Y:S01]  /*2920*/  LDG.E R92, desc[UR40][R4.64] ;  /* 0x00000028045c7981 */ /* 0x000ee2000c1e1900 */
[----:B------:R-:W-:Y:S01]  /*2930*/  IMAD.MOV.U32 R90, RZ, RZ, 0x1 ;  /* 0x00000001ff5a7424 */ /* 0x000fe200078e00ff */
[----:B------:R-:W-:Y:S01]  /*2940*/  MOV R94, 0x1 ;  /* 0x00000001005e7802 */ /* 0x000fe20000000f00 */
[----:B------:R-:W-:Y:S02]  /*2950*/  IMAD.MOV.U32 R96, RZ, RZ, 0x1 ;  /* 0x00000001ff607424 */ /* 0x000fe400078e00ff */
[--C-:B---3--:R-:W-:Y:S02]  /*2960*/  IMAD.MOV.U32 R95, RZ, RZ, R92.reuse ;  /* 0x000000ffff5f7224 */ /* 0x108fe400078e005c */
[----:B------:R-:W-:Y:S01]  /*2970*/  IMAD.MOV.U32 R98, RZ, RZ, R92 ;  /* 0x000000ffff627224 */ /* 0x000fe200078e005c */
[----:B------:R-:W-:Y:S06]  /*2980*/  BRA `(.L_x_40) ;  /* 0x00000000001c7947 */ /* 0x000fec0003800000 */
.L_x_41:
[----:B------:R-:W-:Y:S01]  /*2990*/  ULDC UR4, c[0x0][0x580] ;  /* 0x0001600000047ab9 */ /* 0x000fe20000000800 */
[----:B------:R-:W-:Y:S02]  /*29a0*/  IMAD.MOV.U32 R90, RZ, RZ, 0x1 ;  /* 0x00000001ff5a7424 */ /* 0x000fe400078e00ff */
[----:B------:R-:W-:Y:S02]  /*29b0*/  IMAD.MOV.U32 R94, RZ, RZ, 0x1 ;  /* 0x00000001ff5e7424 */ /* 0x000fe400078e00ff */
[----:B------:R-:W-:Y:S02]  /*29c0*/  IMAD.MOV.U32 R96, RZ, RZ, 0x1 ;  /* 0x00000001ff607424 */ /* 0x000fe400078e00ff */
[----:B------:R-:W-:Y:S02]  /*29d0*/  IMAD.U32 R92, RZ, RZ, UR4 ;  /* 0x00000004ff5c7e24 */ /* 0x000fe4000f8e00ff */
[----:B------:R-:W-:Y:S02]  /*29e0*/  IMAD.U32 R95, RZ, RZ, UR4 ;  /* 0x00000004ff5f7e24 */ /* 0x000fe4000f8e00ff */
[----:B------:R-:W-:-:S07]  /*29f0*/  IMAD.U32 R98, RZ, RZ, UR4 ;  /* 0x00000004ff627e24 */ /* 0x000fce000f8e00ff */
.L_x_40:
[----:B------:R-:W1:Y:S02]  /*2a00*/  LDC.64 R8, c[0x0][0x5b0] ;  /* 0x00016c00ff087b82 */ /* 0x000e640000000a00 */
[----:B-1----:R-:W-:-:S04]  /*2a10*/  ISETP.NE.U32.AND P0, PT, R8, RZ, PT ;  /* 0x000000ff0800720c */ /* 0x002fc80003f05070 */
[----:B------:R-:W-:-:S13]  /*2a20*/  ISETP.NE.AND.EX P0, PT, R9, RZ, PT, P0 ;  /* 0x000000ff0900720c */ /* 0x000fda0003f05300 */
[----:B------:R-:W-:Y:S05]  /*2a30*/  @!P0 BRA `(.L_x_42) ;  /* 0x00000000002c8947 */ /* 0x000fea0003800000 */
[----:B------:R-:W-:Y:S02]  /*2a40*/  ULDC.64 UR4, c[0x0][0x5a8] ;  /* 0x00016a0000047ab9 */ /* 0x000fe40000000a00 */
[----:B------:R-:W-:-:S04]  /*2a50*/  ISETP.NE.U32.AND P0, PT, RZ, UR4, PT ;  /* 0x00000004ff007c0c */ /* 0x000fc8000bf05070 */
[----:B------:R-:W-:-:S13]  /*2a60*/  ISETP.NE.AND.EX P0, PT, RZ, UR5, PT, P0 ;  /* 0x00000005ff007c0c */ /* 0x000fda000bf05300 */
[----:B------:R-:W-:Y:S05]  /*2a70*/  @!P0 BRA `(.L_x_43) ;  /* 0x0000000000148947 */ /* 0x000fea0003800000 */
[----:B------:R-:W1:Y:S01]  /*2a80*/  LDC.64 R4, c[0x0][0x5a8] ;  /* 0x00016a00ff047b82 */ /* 0x000e620000000a00 */
[----:B------:R-:W-:-:S04]  /*2a90*/  IMAD R3, R8, UR47, RZ ;  /* 0x0000002f08037c24 */ /* 0x000fc8000f8e02ff */
[----:B-1----:R-:W-:-:S05]  /*2aa0*/  IMAD.WIDE R4, R3, 0x4, R4 ;  /* 0x0000000403047825 */ /* 0x002fca00078e0204 */
[----:B--2---:R1:W5:Y:S01]  /*2ab0*/  LDG.E R93, desc[UR40][R4.64] ;  /* 0x00000028045d7981 */ /* 0x004362000c1e1900 */
[----:B------:R-:W-:Y:S05]  /*2ac0*/  BRA `(.L_x_42) ;  /* 0x0000000000087947 */ /* 0x000fea0003800000 */
.L_x_43:
[----:B------:R-:W-:Y:S02]  /*2ad0*/  ULDC UR4, c[0x0][0x5a0] ;  /* 0x0001680000047ab9 */ /* 0x000fe40000000800 */
[----:B--2---:R-:W-:-:S07]  /*2ae0*/  IMAD.U32 R93, RZ, RZ, UR4 ;  /* 0x00000004ff5d7e24 */ /* 0x004fce000f8e00ff */
.L_x_42:
[----:B------:R-:W3:Y:S01]  /*2af0*/  LDC.64 R8, c[0x0][0x5c0] ;  /* 0x00017000ff087b82 */ /* 0x000ee20000000a00 */
[----:B------:R-:W-:Y:S01]  /*2b00*/  ULDC.64 UR4, c[0x0][0x588] ;  /* 0x0001620000047ab9 */ /* 0x000fe20000000a00 */
[----:B------:R-:W-:Y:S02]  /*2b10*/  ISETP.EQ.U32.AND P4, PT, R105, RZ, PT ;  /* 0x000000ff6900720c */ /* 0x000fe40003f82070 */
[----:B------:R-:W-:Y:S02]  /*2b20*/  ISETP.NE.U32.AND P3, PT, RZ, UR4, PT ;  /* 0x00000004ff007c0c */ /* 0x000fe4000bf65070 */
[----:B------:R-:W-:Y:S02]  /*2b30*/  LOP3.LUT P5, RZ, R96, 0xff, RZ, 0xc0, !PT ;  /* 0x000000ff60ff7812 */ /* 0x000fe400078ac0ff */
[----:B------:R-:W4:Y:S01]  /*2b40*/  LDC R102, c[0x0][0x5c8] ;  /* 0x00017200ff667b82 */ /* 0x000f220000000800 */
[----:B------:R-:W-:Y:S02]  /*2b50*/  ISETP.NE.AND.EX P3, PT, RZ, UR5, PT, P3 ;  /* 0x00000005ff007c0c */ /* 0x000fe4000bf65330 */
[----:B------:R-:W-:-:S02]  /*2b60*/  FSEL R3, R98, R95, !P5 ;  /* 0x0000005f62037208 */ /* 0x000fc40006800000 */
[----:B------:R-:W-:Y:S02]  /*2b70*/  ISETP.EQ.OR.EX P4, PT, R107, RZ, !P3, P4 ;  /* 0x000000ff6b00720c */ /* 0x000fe40005f82740 */
[----:B------:R-:W-:Y:S02]  /*2b80*/  PLOP3.LUT P0, PT, PT, PT, PT, 0x8, 0x0 ;  /* 0x000000000000781c */ /* 0x000fe40003f0e170 */
[----:B------:R-:W-:Y:S02]  /*2b90*/  PLOP3.LUT P3, PT, P3, PT, PT, 0x8, 0x0 ;  /* 0x000000000000781c */ /* 0x000fe40001f6e170 */
[C---:B------:R-:W-:Y:S02]  /*2ba0*/  FSEL R95, R92.reuse, R95, !P1 ;  /* 0x0000005f5c5f7208 */ /* 0x040fe40004800000 */
[----:B------:R-:W-:Y:S02]  /*2bb0*/  FSEL R0, R92, R3, !P1 ;  /* 0x000000035c007208 */ /* 0x000fe40004800000 */
[----:B---3--:R-:W-:-:S04]  /*2bc0*/  ISETP.NE.U32.AND P2, PT, R8, RZ, PT ;  /* 0x000000ff0800720c */ /* 0x008fc80003f45070 */
[----:B------:R-:W-:-:S04]  /*2bd0*/  ISETP.NE.AND.EX P2, PT, R9, RZ, PT, P2 ;  /* 0x000000ff0900720c */ /* 0x000fc80003f45320 */
[----:B----4-:R-:W-:Y:S01]  /*2be0*/  FSEL R102, R102, RZ, !P2 ;  /* 0x000000ff66667208 */ /* 0x010fe20005000000 */
[----:B------:R-:W-:Y:S08]  /*2bf0*/  @!P4 BRA `(.L_x_44) ;  /* 0x00000000003cc947 */ /* 0x000ff00003800000 */
[----:B------:R-:W-:Y:S04]  /*2c00*/  BSSY B0, `(.L_x_44) ;  /* 0x000000e000007945 */ /* 0x000fe80003800000 */
[----:B------:R-:W-:Y:S05]  /*2c10*/  @!P1 BRA `(.L_x_45) ;  /* 0x0000000000249947 */ /* 0x000fea0003800000 */
[----:B------:R-:W-:Y:S02]  /*2c20*/  LOP3.LUT P4, RZ, R94, 0xff, RZ, 0xc0, !PT ;  /* 0x000000ff5eff7812 */ /* 0x000fe4000788c0ff */
[----:B------:R-:W-:Y:S02]  /*2c30*/  PLOP3.LUT P0, PT, P3, PT, PT, 0x80, 0x0 ;  /* 0x000000000000781c */ /* 0x000fe40001f0f070 */
[----:B------:R-:W-:-:S09]  /*2c40*/  PRMT R96, RZ, 0x7610, R96 ;  /* 0x00007610ff607816 */ /* 0x000fd20000000060 */
[----:B------:R-:W-:Y:S05]  /*2c50*/  @!P4 BRA `(.L_x_46) ;  /* 0x000000000020c947 */ /* 0x000fea0003800000 */
[----:B------:R-:W-:Y:S01]  /*2c60*/  FSETP.EQ.AND P0, PT, R92, RZ, PT ;  /* 0x000000ff5c00720b */ /* 0x000fe20003f02000 */
[----:B------:R-:W-:Y:S01]  /*2c70*/  IMAD.MOV.U32 R95, RZ, RZ, R92 ;  /* 0x000000ffff5f7224 */ /* 0x000fe200078e005c */
[----:B------:R-:W-:Y:S01]  /*2c80*/  PRMT R96, R94, 0x7610, R96 ;  /* 0x000076105e607816 */ /* 0x000fe20000000060 */
[----:B------:R-:W-:Y:S01]  /*2c90*/  IMAD.MOV.U32 R0, RZ, RZ, R92 ;  /* 0x000000ffff007224 */ /* 0x000fe200078e005c */
[----:B------:R-:W-:Y:S09]  /*2ca0*/  BRA `(.L_x_46) ;  /* 0x00000000000c7947 */ /* 0x000ff20003800000 */
.L_x_45:
[----:B------:R-:W-:Y:S01]  /*2cb0*/  FSETP.EQ.AND P0, PT, R92, RZ, PT ;  /* 0x000000ff5c00720b */ /* 0x000fe20003f02000 */
[--C-:B------:R-:W-:Y:S02]  /*2cc0*/  IMAD.MOV.U32 R95, RZ, RZ, R92.reuse ;  /* 0x000000ffff5f7224 */ /* 0x100fe400078e005c */
[----:B------:R-:W-:-:S10]  /*2cd0*/  IMAD.MOV.U32 R0, RZ, RZ, R92 ;  /* 0x000000ffff007224 */ /* 0x000fd400078e005c */
.L_x_46:
[----:B------:R-:W-:Y:S05]  /*2ce0*/  BSYNC B0 ;  /* 0x0000000000007941 */ /* 0x000fea0003800000 */
.L_x_44:
[----:B------:R-:W-:Y:S04]  /*2cf0*/  BSSY B0, `(.L_x_47) ;  /* 0x000000f000007945 */ /* 0x000fe80003800000 */
[----:B------:R-:W-:Y:S05]  /*2d00*/  @!P1 BRA `(.L_x_48) ;  /* 0x0000000000289947 */ /* 0x000fea0003800000 */
[----:B------:R-:W-:Y:S02]  /*2d10*/  LOP3.LUT P1, RZ, R90, 0xff, RZ, 0xc0, !PT ;  /* 0x000000ff5aff7812 */ /* 0x000fe4000782c0ff */
[----:B------:R-:W-:Y:S02]  /*2d20*/  PRMT R94, RZ, 0x7610, R94 ;  /* 0x00007610ff5e7816 */ /* 0x000fe4000000005e */
[----:B------:R-:W-:-:S09]  /*2d30*/  PRMT R96, RZ, 0x7610, R96 ;  /* 0x00007610ff607816 */ /* 0x000fd20000000060 */
[----:B------:R-:W-:Y:S05]  /*2d40*/  @!P1 BRA `(.L_x_49) ;  /* 0x0000000000249947 */ /* 0x000fea0003800000 */
[----:B------:R-:W-:Y:S01]  /*2d50*/  FSETP.EQ.AND P3, PT, R92, RZ, PT ;  /* 0x000000ff5c00720b */ /* 0x000fe20003f62000 */
[----:B------:R-:W-:Y:S01]  /*2d60*/  IMAD.MOV.U32 R0, RZ, RZ, R92 ;  /* 0x000000ffff007224 */ /* 0x000fe200078e005c */
[C---:B------:R-:W-:Y:S02]  /*2d70*/  PRMT R94, R90.reuse, 0x7610, R94 ;  /* 0x000076105a5e7816 */ /* 0x040fe4000000005e */
[----:B------:R-:W-:Y:S02]  /*2d80*/  MOV R95, R92 ;  /* 0x0000005c005f7202 */ /* 0x000fe40000000f00 */
[----:B------:R-:W-:Y:S01]  /*2d90*/  PRMT R96, R90, 0x7610, R96 ;  /* 0x000076105a607816 */ /* 0x000fe20000000060 */
[----:B------:R-:W-:Y:S06]  /*2da0*/  BRA `(.L_x_49) ;  /* 0x00000000000c7947 */ /* 0x000fec0003800000 */
.L_x_48:
[----:B------:R-:W-:Y:S01]  /*2db0*/  FSETP.EQ.AND P3, PT, R92, RZ, PT ;  /* 0x000000ff5c00720b */ /* 0x000fe20003f62000 */
[--C-:B------:R-:W-:Y:S02]  /*2dc0*/  IMAD.MOV.U32 R95, RZ, RZ, R92.reuse ;  /* 0x000000ffff5f7224 */ /* 0x100fe400078e005c */
[----:B------:R-:W-:-:S10]  /*2dd0*/  IMAD.MOV.U32 R0, RZ, RZ, R92 ;  /* 0x000000ffff007224 */ /* 0x000fd400078e005c */
.L_x_49:
[----:B------:R-:W-:Y:S05]  /*2de0*/  BSYNC B0 ;  /* 0x0000000000007941 */ /* 0x000fea0003800000 */
.L_x_47:
[----:B------:R-:W-:Y:S01]  /*2df0*/  LOP3.LUT R91, R91, 0x1, RZ, 0x3c, !PT ;  /* 0x000000015b5b7812 */ /* 0x000fe200078e3cff */
[--C-:B------:R-:W-:Y:S02]  /*2e00*/  IMAD.MOV.U32 R20, RZ, RZ, R102.reuse ;  /* 0x000000ffff147224 */ /* 0x100fe400078e0066 */
[--C-:B------:R-:W-:Y:S02]  /*2e10*/  IMAD.MOV.U32 R100, RZ, RZ, R102.reuse ;  /* 0x000000ffff647224 */ /* 0x100fe400078e0066 */
[----:B------:R-:W-:Y:S02]  /*2e20*/  IMAD.MOV.U32 R3, RZ, RZ, RZ ;  /* 0x000000ffff037224 */ /* 0x000fe400078e00ff */
[----:B------:R-:W-:Y:S01]  /*2e30*/  IMAD.MOV.U32 R104, RZ, RZ, R102 ;  /* 0x000000ffff687224 */ /* 0x000fe200078e0066 */
[----:B------:R-:W-:Y:S06]  /*2e40*/  @!P2 BRA `(.L_x_50) ;  /* 0x000000000080a947 */ /* 0x000fec0003800000 */
[----:B------:R-:W3:Y:S01]  /*2e50*/  LDC.64 R10, c[0x0][0x5d0] ;  /* 0x00017400ff0a7b82 */ /* 0x000ee20000000a00 */
[----:B------:R-:W-:Y:S01]  /*2e60*/  SHF.R.U32.HI R6, RZ, 0x5, R6 ;  /* 0x00000005ff067819 */ /* 0x000fe20000011606 */
[----:B------:R-:W-:Y:S01]  /*2e70*/  USHF.R.S32.HI UR4, URZ, 0x1f, UR47 ;  /* 0x0000001f3f047899 */ /* 0x000fe2000801142f */
[----:B------:R-:W-:-:S03]  /*2e80*/  ISETP.GE.AND P1, PT, R97, 0x1, PT ;  /* 0x000000016100780c */ /* 0x000fc60003f26270 */
[----:B-1----:R-:W-:Y:S01]  /*2e90*/  IMAD.SHL.U32 R4, R6, 0x10, RZ ;  /* 0x0000001006047824 */ /* 0x002fe200078e00ff */
[C---:B------:R-:W-:Y:S02]  /*2ea0*/  ISETP.LT.OR P5, PT, R99.reuse, 0x1, !P1 ;  /* 0x000000016300780c */ /* 0x040fe40004fa1670 */
[----:B------:R-:W-:Y:S02]  /*2eb0*/  ISETP.LT.OR P4, PT, R99, 0x81, !P1 ;  /* 0x000000816300780c */ /* 0x000fe40004f81670 */
[----:B------:R-:W-:-:S05]  /*2ec0*/  LOP3.LUT R4, R4, 0xfffffff0, R7, 0xe2, !PT ;  /* 0xfffffff004047812 */ /* 0x000fca00078ee207 */
[----:B------:R-:W-:-:S05]  /*2ed0*/  VIADD R4, R4, UR46 ;  /* 0x0000002e04047c36 */ /* 0x000fca0008000000 */
[--C-:B------:R-:W-:Y:S01]  /*2ee0*/  SHF.R.S32.HI R5, RZ, 0x1f, R4.reuse ;  /* 0x0000001fff057819 */ /* 0x100fe20000011404 */
[C---:B---3--:R-:W-:Y:S02]  /*2ef0*/  IMAD R6, R10.reuse, UR4, RZ ;  /* 0x000000040a067c24 */ /* 0x048fe4000f8e02ff */
[----:B------:R-:W-:-:S04]  /*2f00*/  IMAD.WIDE.U32 R4, R10, UR47, R4 ;  /* 0x0000002f0a047c25 */ /* 0x000fc8000f8e0004 */
[----:B------:R-:W-:Y:S01]  /*2f10*/  IMAD R7, R11, UR47, R6 ;  /* 0x0000002f0b077c24 */ /* 0x000fe2000f8e0206 */
[----:B------:R-:W-:-:S03]  /*2f20*/  LEA R6, P2, R4, R8, 0x1 ;  /* 0x0000000804067211 */ /* 0x000fc600078408ff */
[----:B------:R-:W-:-:S05]  /*2f30*/  IMAD.IADD R5, R5, 0x1, R7 ;  /* 0x0000000105057824 */ /* 0x000fca00078e0207 */
[----:B------:R-:W-:Y:S02]  /*2f40*/  LEA.HI.X R7, R4, R9, R5, 0x1, P2 ;  /* 0x0000000904077211 */ /* 0x000fe400010f0c05 */
[C---:B------:R-:W-:Y:S02]  /*2f50*/  ISETP.LT.OR P2, PT, R99.reuse, 0x9, !P1 ;  /* 0x000000096300780c */ /* 0x040fe40004f41670 */
[----:B------:R-:W-:Y:S01]  /*2f60*/  ISETP.LT.OR P1, PT, R99, 0x89, !P1 ;  /* 0x000000896300780c */ /* 0x000fe20004f21670 */
[----:B------:R-:W3:Y:S04]  /*2f70*/  @!P5 LDG.E.U16 R8, desc[UR40][R6.64] ;  /* 0x000000280608d981 */ /* 0x000ee8000c1e1500 */
[----:B------:R-:W4:Y:S06]  /*2f80*/  @!P4 LDG.E.U16 R4, desc[UR40][R6.64+0x100] ;  /* 0x000100280604c981 */ /* 0x000f2c000c1e1500 */
[----:B------:R-:W2:Y:S04]  /*2f90*/  @!P2 LDG.E.U16 R5, desc[UR40][R6.64+0x10] ;  /* 0x000010280605a981 */ /* 0x000ea8000c1e1500 */
[----:B------:R-:W2:Y:S01]  /*2fa0*/  @!P1 LDG.E.U16 R9, desc[UR40][R6.64+0x110] ;  /* 0x0001102806099981 */ /* 0x000ea2000c1e1500 */
[----:B------:R-:W-:-:S02]  /*2fb0*/  IMAD.MOV.U32 R100, RZ, RZ, RZ ;  /* 0x000000ffff647224 */ /* 0x000fc400078e00ff */
[----:B------:R-:W-:Y:S01]  /*2fc0*/  IMAD.MOV.U32 R102, RZ, RZ, RZ ;  /* 0x000000ffff667224 */ /* 0x000fe200078e00ff */
[----:B---3--:R-:W-:Y:S02]  /*2fd0*/  @!P5 PRMT R100, R8, 0x5410, RZ ;  /* 0x000054100864d816 */ /* 0x008fe400000000ff */
[----:B----4-:R-:W-:Y:S02]  /*2fe0*/  @!P4 PRMT R102, R4, 0x5410, RZ ;  /* 0x000054100466c816 */ /* 0x010fe400000000ff */
[----:B--2---:R-:W-:Y:S02]  /*2ff0*/  @!P2 PRMT R100, R100, 0x5410, R5 ;  /* 0x000054106464a816 */ /* 0x004fe40000000005 */
[----:B------:R-:W-:-:S03]  /*3000*/  @!P1 PRMT R102, R102, 0x5410, R9 ;  /* 0x0000541066669816 */ /* 0x000fc60000000009 */
[--C-:B------:R-:W-:Y:S02]  /*3010*/  HADD2.F32 R104, -RZ, R100.reuse.H0_H0 ;  /* 0x20000064ff687230 */ /* 0x100fe40000004100 */
[----:B------:R-:W-:Y:S02]  /*3020*/  HADD2.F32 R100, -RZ, R100.H1_H1 ;  /* 0x30000064ff647230 */ /* 0x000fe40000004100 */
[--C-:B------:R-:W-:Y:S02]  /*3030*/  HADD2.F32 R20, -RZ, R102.reuse.H0_H0 ;  /* 0x20000066ff147230 */ /* 0x100fe40000004100 */
[----:B------:R-:W-:-:S07]  /*3040*/  HADD2.F32 R102, -RZ, R102.H1_H1 ;  /* 0x30000066ff667230 */ /* 0x000fce0000004100 */
.L_x_50:
[----:B------:R-:W-:Y:S01]  /*3050*/  BSSY B0, `(.L_x_51) ;  /* 0x0000027000007945 */ /* 0x000fe20003800000 */
[----:B------:R-:W-:Y:S02]  /*3060*/  CS2R R10, SRZ ;  /* 0x00000000000a7805 */ /* 0x000fe4000001ff00 */
[----:B------:R-:W-:Y:S02]  /*3070*/  CS2R R8, SRZ ;  /* 0x0000000000087805 */ /* 0x000fe4000001ff00 */
[----:B------:R-:W-:Y:S02]  /*3080*/  CS2R R6, SRZ ;  /* 0x0000000000067805 */ /* 0x000fe4000001ff00 */
[----:B-1----:R-:W-:Y:S01]  /*3090*/  CS2R R4, SRZ ;  /* 0x0000000000047805 */ /* 0x002fe2000001ff00 */
[----:B------:R-:W-:Y:S06]  /*30a0*/  @P0 BRA `(.L_x_52) ;  /* 0x0000000000840947 */ /* 0x000fec0003800000 */
[----:B------:R-:W-:-:S13]  /*30b0*/  ISETP.NE.AND P1, PT, R103, 0x3, PT ;  /* 0x000000036700780c */ /* 0x000fda0003f25270 */
[----:B------:R-:W-:Y:S05]  /*30c0*/  @!P1 BRA `(.L_x_53) ;  /* 0x0000000000049947 */ /* 0x000fea0003800000 */
[----:B------:R-:W-:Y:S01]  /*30d0*/  BPT.TRAP 0x1 ;  /* 0x000000040000795c */ /* 0x000fe20000300000 */
.L_x_53:
[----:B------:R-:W-:Y:S01]  /*30e0*/  SHF.L.U32 R4, R91, 0x1f, RZ ;  /* 0x0000001f5b047819 */ /* 0x000fe200000006ff */
[----:B------:R-:W-:Y:S01]  /*30f0*/  BSSY B1, `(.L_x_54) ;  /* 0x0000005000017945 */ /* 0x000fe20003800000 */
[----:B------:R-:W-:Y:S02]  /*3100*/  IMAD.MOV.U32 R3, RZ, RZ, 0x1 ;  /* 0x00000001ff037424 */ /* 0x000fe400078e00ff */
[----:B------:R-:W1:Y:S01]  /*3110*/  SYNCS.PHASECHK.TRANS64.TRYWAIT P1, [UR52+0x40], R4 ;  /* 0x00004004ff0075a7 */ /* 0x000e620008020174 */
[----:B------:R-:W-:Y:S01]  /*3120*/  IMAD.MOV.U32 R10, RZ, RZ, RZ ;  /* 0x000000ffff0a7224 */ /* 0x000fe200078e00ff */
[----:B-1----:R-:W-:Y:S06]  /*3130*/  @!P1 BRA `(.L_x_55) ;  /* 0x0000005000149947 */ /* 0x002fec0003800000 */
.L_x_168:
[----:B------:R-:W-:Y:S05]  /*3140*/  BSYNC B1 ;  /* 0x0000000000017941 */ /* 0x000fea0003800000 */
.L_x_54:
[----:B------:R-:W-:Y:S02]  /*3150*/  CS2R R8, SRZ ;  /* 0x0000000000087805 */ /* 0x000fe4000001ff00 */
[----:B------:R-:W-:Y:S02]  /*3160*/  CS2R R6, SRZ ;  /* 0x0000000000067805 */ /* 0x000fe4000001ff00 */
[----:B-1----:R-:W-:Y:S01]  /*3170*/  CS2R R4, SRZ ;  /* 0x0000000000047805 */ /* 0x002fe2000001ff00 */
[----:B------:R-:W-:Y:S06]  /*3180*/  @P3 BRA `(.L_x_52) ;  /* 0x00000000004c3947 */ /* 0x000fec0003800000 */
[C---:B------:R-:W-:Y:S01]  /*3190*/  IMAD.SHL.U32 R5, R18.reuse, 0x20, RZ ;  /* 0x0000002012057824 */ /* 0x040fe200078e00ff */
[C---:B------:R-:W-:Y:S01]  /*31a0*/  SHF.L.U32 R4, R18.reuse, 0x4, RZ ;  /* 0x0000000412047819 */ /* 0x040fe200000006ff */
[----:B------:R-:W-:Y:S01]  /*31b0*/  IMAD.SHL.U32 R9, R18, 0x4, RZ ;  /* 0x0000000412097824 */ /* 0x000fe200078e00ff */
[----:B------:R-:W-:Y:S01]  /*31c0*/  SHF.R.U32.HI R7, RZ, 0x1, R18 ;  /* 0x00000001ff077819 */ /* 0x000fe20000011612 */
[----:B------:R-:W-:Y:S05]  /*31d0*/  WARPSYNC.ALL ;  /* 0x0000000000007948 */ /* 0x000fea0003800000 */
[----:B------:R-:W-:Y:S02]  /*31e0*/  LOP3.LUT R4, R4, 0xe00, RZ, 0xc0, !PT ;  /* 0x00000e0004047812 */ /* 0x000fe400078ec0ff */
[----:B------:R-:W-:-:S02]  /*31f0*/  LOP3.LUT R6, R5, 0xc0, RZ, 0xc0, !PT ;  /* 0x000000c005067812 */ /* 0x000fc400078ec0ff */
[----:B------:R-:W-:Y:S02]  /*3200*/  LOP3.LUT R4, R4, 0x20, R5, 0xf8, !PT ;  /* 0x0000002004047812 */ /* 0x000fe400078ef805 */
[----:B------:R-:W-:Y:S02]  /*3210*/  LOP3.LUT R6, R6, 0x8, R7, 0xf8, !PT ;  /* 0x0000000806067812 */ /* 0x000fe400078ef807 */
[----:B------:R-:W-:Y:S02]  /*3220*/  LOP3.LUT R4, R4, 0x100, R5, 0xf8, !PT ;  /* 0x0000010004047812 */ /* 0x000fe400078ef805 */
[----:B------:R-:W-:Y:S02]  /*3230*/  LOP3.LUT R9, R6, 0x18, R9, 0x78, !PT ;  /* 0x0000001806097812 */ /* 0x000fe400078e7809 */
[----:B------:R-:W-:Y:S02]  /*3240*/  LOP3.LUT P1, RZ, R18, 0x4, RZ, 0xc0, !PT ;  /* 0x0000000412ff7812 */ /* 0x000fe4000782c0ff */
[----:B------:R-:W-:-:S04]  /*3250*/  LOP3.LUT R4, R4, R9, RZ, 0xfc, !PT ;  /* 0x0000000904047212 */ /* 0x000fc800078efcff */
[----:B------:R-:W-:-:S05]  /*3260*/  LEA R4, R4, UR52, 0x1 ;  /* 0x0000003404047c11 */ /* 0x000fca000f8e08ff */
[C---:B------:R-:W-:Y:S02]  /*3270*/  VIADD R5, R4.reuse, 0x200 ;  /* 0x0000020004057836 */ /* 0x040fe40000000000 */
[----:B------:R-:W-:Y:S02]  /*3280*/  VIADD R8, R4, 0x220 ;  /* 0x0000022004087836 */ /* 0x000fe40000000000 */
[----:B------:R-:W-:Y:S02]  /*3290*/  @P1 VIADD R8, R5, 0xffffffe0 ;  /* 0xffffffe005081836 */ /* 0x000fe40000000000 */
[----:B------:R-:W1:Y:S04]  /*32a0*/  LDSM.16.M88.4 R4, [R4+0x200] ;  /* 0x000200000404783b */ /* 0x000e680000000200 */
[----:B------:R-:W3:Y:S02]  /*32b0*/  LDSM.16.M88.4 R8, [R8] ;  /* 0x000000000808783b */ /* 0x000ee40000000200 */
.L_x_52:
[----:B------:R-:W-:Y:S05]  /*32c0*/  BSYNC B0 ;  /* 0x0000000000007941 */ /* 0x000fea0003800000 */
.L_x_51:
[C---:B-----5:R-:W-:Y:S01]  /*32d0*/  FFMA R13, R93.reuse, R56, R104 ;  /* 0x000000385d0d7223 */ /* 0x060fe20000000068 */
[--C-:B-1----:R-:W-:Y:S02]  /*32e0*/  HADD2.F32 R56, -RZ, R5.reuse.H0_H0 ;  /* 0x20000005ff387230 */ /* 0x102fe40000004100 */
[C---:B------:R-:W-:Y:S01]  /*32f0*/  FFMA R15, R93.reuse, R58, R100 ;  /* 0x0000003a5d0f7223 */ /* 0x040fe20000000064 */
[--C-:B------:R-:W-:Y:S02]  /*3300*/  HADD2.F32 R14, -RZ, R4.reuse.H1_H1 ;  /* 0x30000004ff0e7230 */ /* 0x100fe40000004100 */
[----:B------:R-:W-:Y:S01]  /*3310*/  FFMA R57, R93, R57, R104 ;  /* 0x000000395d397223 */ /* 0x000fe20000000068 */
[----:B------:R-:W-:Y:S02]  /*3320*/  HADD2.F32 R12, -RZ, R4.H0_H0 ;  /* 0x20000004ff0c7230 */ /* 0x000fe40000004100 */
[----:B------:R-:W-:Y:S01]  /*3330*/  FFMA R23, R56, R98, R15 ;  /* 0x0000006238177223 */ /* 0x000fe2000000000f */
[----:B------:R-:W-:-:S02]  /*3340*/  HADD2.F32 R58, -RZ, R5.H1_H1 ;  /* 0x30000005ff3a7230 */ /* 0x000fc40000004100 */
[C-C-:B------:R-:W-:Y:S01]  /*3350*/  FFMA R59, R93.reuse, R59, R100.reuse ;  /* 0x0000003b5d3b7223 */ /* 0x140fe20000000064 */
[----:B------:R-:W-:Y:S02]  /*3360*/  HADD2.F32 R56, -RZ, R7.H0_H0 ;  /* 0x20000007ff387230 */ /* 0x000fe40000004100 */
[----:B------:R-:W-:Y:S01]  /*3370*/  FFMA R106, R14, R98, R57 ;  /* 0x000000620e6a7223 */ /* 0x000fe20000000039 */
[C---:B------:R-:W-:Y:S01]  /*3380*/  FFMA R15, R93.reuse, R62, R100 ;  /* 0x0000003e5d0f7223 */ /* 0x040fe20000000064 */
[--C-:B------:R-:W-:Y:S02]  /*3390*/  HADD2.F32 R14, -RZ, R6.reuse.H1_H1 ;  /* 0x30000006ff0e7230 */ /* 0x100fe40000004100 */
[-C--:B------:R-:W-:Y:S01]  /*33a0*/  FFMA R21, R12, R98.reuse, R13 ;  /* 0x000000620c157223 */ /* 0x080fe2000000000d */
[----:B------:R-:W-:Y:S01]  /*33b0*/  FFMA R61, R93, R61, R104 ;  /* 0x0000003d5d3d7223 */ /* 0x000fe20000000068 */
[----:B------:R-:W-:Y:S01]  /*33c0*/  FFMA R108, R58, R98, R59 ;  /* 0x000000623a6c7223 */ /* 0x000fe2000000003b */
[----:B------:R-:W-:-:S02]  /*33d0*/  HADD2.F32 R12, -RZ, R6.H0_H0 ;  /* 0x20000006ff0c7230 */ /* 0x000fc40000004100 */
[C---:B------:R-:W-:Y:S01]  /*33e0*/  FFMA R13, R93.reuse, R60, R104 ;  /* 0x0000003c5d0d7223 */ /* 0x040fe20000000068 */
[----:B------:R-:W-:Y:S02]  /*33f0*/  HADD2.F32 R58, -RZ, R7.H1_H1 ;  /* 0x30000007ff3a7230 */ /* 0x000fe40000004100 */
[-C--:B------:R-:W-:Y:S01]  /*3400*/  FFMA R59, R56, R98.reuse, R15 ;  /* 0x00000062383b7223 */ /* 0x080fe2000000000f */
[C-C-:B------:R-:W-:Y:S01]  /*3410*/  FFMA R63, R93.reuse, R63, R100.reuse ;  /* 0x0000003f5d3f7223 */ /* 0x140fe20000000064 */
[----:B---3--:R-:W-:Y:S02]  /*3420*/  HADD2.F32 R56, -RZ, R9.H0_H0 ;  /* 0x20000009ff387230 */ /* 0x008fe40000004100 */
        /* <DEDUP_REMOVED lines=10> */
[C---:B------:R-:W-:Y:S01]  /*34d0*/  FFMA R67, R93.reuse, R67, R100 ;  /* 0x000000435d437223 */ /* 0x040fe20000000064 */
[----:B------:R-:W-:Y:S02]  /*34e0*/  IMAD.SHL.U32 R56, R18, 0x20, RZ ;  /* 0x0000002012387824 */ /* 0x000fe400078e00ff */
[-C--:B------:R-:W-:Y:S01]  /*34f0*/  FFMA R64, R14, R98.reuse, R65 ;  /* 0x000000620e407223 */ /* 0x080fe20000000041 */
[----:B------:R-:W-:Y:S02]  /*3500*/  IMAD.SHL.U32 R14, R18, 0x10, RZ ;  /* 0x00000010120e7824 */ /* 0x000fe400078e00ff */
[-C--:B------:R-:W-:Y:S01]  /*3510*/  FFMA R61, R12, R98.reuse, R13 ;  /* 0x000000620c3d7223 */ /* 0x080fe2000000000d */
[----:B------:R-:W-:Y:S01]  /*3520*/  FFMA R58, R58, R98, R67 ;  /* 0x000000623a3a7223 */ /* 0x000fe20000000043 */
[C---:B------:R-:W-:Y:S01]  /*3530*/  FFMA R13, R93.reuse, R68, R104 ;  /* 0x000000445d0d7223 */ /* 0x040fe20000000068 */
[--C-:B------:R-:W-:Y:S01]  /*3540*/  HADD2.F32 R12, -RZ, R10.reuse.H0_H0 ;  /* 0x2000000aff0c7230 */ /* 0x100fe20000004100 */
[----:B------:R-:W-:Y:S01]  /*3550*/  SHF.R.U32.HI R68, RZ, 0x1, R18 ;  /* 0x00000001ff447819 */ /* 0x000fe20000011612 */
[C---:B------:R-:W-:Y:S01]  /*3560*/  FFMA R69, R93.reuse, R69, R104 ;  /* 0x000000455d457223 */ /* 0x040fe20000000068 */
[----:B------:R-:W-:Y:S01]  /*3570*/  LOP3.LUT R67, R56, 0xc0, RZ, 0xc0, !PT ;  /* 0x000000c038437812 */ /* 0x000fe200078ec0ff */
[----:B------:R-:W-:Y:S01]  /*3580*/  FFMA R71, R93, R71, R100 ;  /* 0x000000475d477223 */ /* 0x000fe20000000064 */
[----:B------:R-:W-:Y:S01]  /*3590*/  LOP3.LUT R15, R14, 0xe00, RZ, 0xc0, !PT ;  /* 0x00000e000e0f7812 */ /* 0x000fe200078ec0ff */
[----:B------:R-:W-:Y:S01]  /*35a0*/  FFMA R65, R12, R98, R13 ;  /* 0x000000620c417223 */ /* 0x000fe2000000000d */
[----:B------:R-:W-:Y:S01]  /*35b0*/  LOP3.LUT R67, R67, 0x8, R68, 0xf8, !PT ;  /* 0x0000000843437812 */ /* 0x000fe200078ef844 */
[C---:B------:R-:W-:Y:S01]  /*35c0*/  IMAD.SHL.U32 R68, R18.reuse, 0x4, RZ ;  /* 0x0000000412447824 */ /* 0x040fe200078e00ff */
[----:B------:R-:W-:Y:S01]  /*35d0*/  LOP3.LUT R15, R15, 0x20, R56, 0xf8, !PT ;  /* 0x000000200f0f7812 */ /* 0x000fe200078ef838 */
[----:B------:R-:W-:Y:S01]  /*35e0*/  HADD2.F32 R14, -RZ, R10.H1_H1 ;  /* 0x3000000aff0e7230 */ /* 0x000fe20000004100 */
[----:B------:R-:W-:Y:S01]  /*35f0*/  LOP3.LUT R12, R18, 0xff, RZ, 0xc0, !PT ;  /* 0x000000ff120c7812 */ /* 0x000fe200078ec0ff */
[----:B------:R-:W-:Y:S01]  /*3600*/  FFMA R13, R93, R70, R100 ;  /* 0x000000465d0d7223 */ /* 0x000fe20000000064 */
[----:B------:R-:W-:Y:S01]  /*3610*/  LOP3.LUT R15, R15, 0x100, R56, 0xf8, !PT ;  /* 0x000001000f0f7812 */ /* 0x000fe200078ef838 */
[----:B------:R-:W-:Y:S01]  /*3620*/  HADD2.F32 R56, -RZ, R11.H1_H1 ;  /* 0x3000000bff387230 */ /* 0x000fe20000004100 */
[----:B------:R-:W-:Y:S01]  /*3630*/  LOP3.LUT R70, R67, 0x18, R68, 0x78, !PT ;  /* 0x0000001843467812 */ /* 0x000fe200078e7844 */
[----:B------:R-:W-:-:S02]  /*3640*/  VIADD R12, R12, 0x1f ;  /* 0x0000001f0c0c7836 */ /* 0x000fc40000000000 */
[----:B------:R-:W-:Y:S01]  /*3650*/  FFMA R66, R14, R98, R69 ;  /* 0x000000620e427223 */ /* 0x000fe20000000045 */
[----:B------:R-:W-:Y:S01]  /*3660*/  HADD2.F32 R14, -RZ, R11.H0_H0 ;  /* 0x2000000bff0e7230 */ /* 0x000fe20000004100 */
[----:B------:R-:W-:Y:S01]  /*3670*/  LOP3.LUT R15, R15, R70, RZ, 0xfc, !PT ;  /* 0x000000460f0f7212 */ /* 0x000fe200078efcff */
[-C--:B------:R-:W-:Y:S01]  /*3680*/  FFMA R68, R56, R98.reuse, R71 ;  /* 0x0000006238447223 */ /* 0x080fe20000000047 */
[----:B------:R-:W-:Y:S01]  /*3690*/  ISETP.GT.U32.AND P1, PT, R12, 0x3e, PT ;  /* 0x0000003e0c00780c */ /* 0x000fe20003f24070 */
[----:B------:R-:W-:Y:S01]  /*36a0*/  IMAD.MOV.U32 R56, RZ, RZ, 0x20 ;  /* 0x00000020ff387424 */ /* 0x000fe200078e00ff */
[----:B------:R-:W-:Y:S01]  /*36b0*/  F2FP.RELU.F16.F32.PACK_AB R12, R106, R21 ;  /* 0x000000156a0c723e */ /* 0x000fe200000008ff */
[----:B------:R-:W-:Y:S01]  /*36c0*/  FFMA R67, R14, R98, R13 ;  /* 0x000000620e437223 */ /* 0x000fe2000000000d */
[----:B------:R-:W-:Y:S01]  /*36d0*/  LOP3.LUT P2, RZ, R18, 0x4, RZ, 0xc0, !PT ;  /* 0x0000000412ff7812 */ /* 0x000fe2000784c0ff */
[----:B------:R-:W-:Y:S05]  /*36e0*/  WARPSYNC.ALL ;  /* 0x0000000000007948 */ /* 0x000fea0003800000 */
[----:B------:R-:W-:Y:S01]  /*36f0*/  LEA R21, R15, UR52, 0x1 ;  /* 0x000000340f157c11 */ /* 0x000fe2000f8e08ff */
[----:B------:R-:W-:Y:S01]  /*3700*/  BSSY B0, `(.L_x_56) ;  /* 0x000001b000007945 */ /* 0x000fe20003800000 */
[----:B------:R-:W-:-:S02]  /*3710*/  F2FP.RELU.F16.F32.PACK_AB R14, R60, R57 ;  /* 0x000000393c0e723e */ /* 0x000fc400000008ff */
[----:B------:R-:W-:Y:S01]  /*3720*/  F2FP.RELU.F16.F32.PACK_AB R60, R64, R61 ;  /* 0x0000003d403c723e */ /* 0x000fe200000008ff */
[----:B------:R-:W-:Y:S01]  /*3730*/  VIADD R64, R21, 0x200 ;  /* 0x0000020015407836 */ /* 0x000fe20000000000 */
[----:B------:R-:W-:Y:S02]  /*3740*/  SEL R56, R56, 0xffffffe0, !P2 ;  /* 0xffffffe038387807 */ /* 0x000fe40005000000 */
[----:B------:R-:W-:Y:S02]  /*3750*/  F2FP.RELU.F16.F32.PACK_AB R13, R108, R23 ;  /* 0x000000176c0d723e */ /* 0x000fe400000008ff */
[----:B------:R-:W-:Y:S01]  /*3760*/  F2FP.RELU.F16.F32.PACK_AB R15, R62, R59 ;  /* 0x0000003b3e0f723e */ /* 0x000fe200000008ff */
[----:B------:R-:W-:Y:S01]  /*3770*/  IMAD.IADD R23, R64, 0x1, R56 ;  /* 0x0000000140177824 */ /* 0x000fe200078e0238 */
[----:B------:R-:W-:Y:S02]  /*3780*/  F2FP.RELU.F16.F32.PACK_AB R61, R58, R63 ;  /* 0x0000003f3a3d723e */ /* 0x000fe400000008ff */
[----:B------:R-:W-:Y:S01]  /*3790*/  F2FP.RELU.F16.F32.PACK_AB R62, R66, R65 ;  /* 0x00000041423e723e */ /* 0x000fe200000008ff */
[----:B------:R1:W-:Y:S01]  /*37a0*/  STSM.16.M88.4 [R21+0x200], R12 ;  /* 0x0002000c15007844 */ /* 0x0003e20000000200 */
[----:B------:R-:W-:-:S05]  /*37b0*/  F2FP.RELU.F16.F32.PACK_AB R63, R68, R67 ;  /* 0x00000043443f723e */ /* 0x000fca00000008ff */
[----:B------:R1:W-:Y:S01]  /*37c0*/  STSM.16.M88.4 [R23], R60 ;  /* 0x0000003c17007844 */ /* 0x0003e20000000200 */
[----:B------:R-:W-:Y:S01]  /*37d0*/  @!PT LDS RZ, [RZ] ;  /* 0x00000000fffff984 */ /* 0x000fe20000000800 */
[----:B------:R-:W-:Y:S01]  /*37e0*/  @!PT LDS RZ, [RZ] ;  /* 0x00000000fffff984 */ /* 0x000fe20000000800 */
[----:B------:R-:W-:Y:S01]  /*37f0*/  @!PT LDS RZ, [RZ] ;  /* 0x00000000fffff984 */ /* 0x000fe20000000800 */
[----:B------:R-:W-:Y:S01]  /*3800*/  @!PT LDS RZ, [RZ] ;  /* 0x00000000fffff984 */ /* 0x000fe20000000800 */
[----:B------:R3:W-:Y:S06]  /*3810*/  MEMBAR.ALL.CTA ;  /* 0x0000000000007992 */ /* 0x0007ec0000008000 */
[----:B---3--:R-:W3:Y:S02]  /*3820*/  FENCE.VIEW.ASYNC.S ;  /* 0x00000000000073c6 */ /* 0x008ee40000000000 */
[----:B---3--:R-:W-:Y:S06]  /*3830*/  BAR.SYNC.DEFER_BLOCKING 0x1, 0x100 ;  /* 0x0044000000007b1d */ /* 0x008fec0000010000 */
[----:B------:R-:W-:Y:S05]  /*3840*/  @P1 BRA `(.L_x_57) ;  /* 0x0000000000181947 */ /* 0x000fea0003800000 */
[----:B------:R-:W-:Y:S02]  /*3850*/  UIADD3 UR4, UP0, UR54, 0x4f0, URZ ;  /* 0x000004f036047890 */ /* 0x000fe4000ff1e03f */
[----:B------:R-:W-:Y:S02]  /*3860*/  UIADD3 UR44, UR52, 0x200, URZ ;  /* 0x00000200342c7890 */ /* 0x000fe4000fffe03f */
[----:B------:R-:W-:-:S09]  /*3870*/  UIADD3.X UR5, URZ, UR55, URZ, UP0, !UPT ;  /* 0x000000373f057290 */ /* 0x000fd200087fe43f */
[----:B------:R3:W-:Y:S01]  /*3880*/  UTMASTG.3D [UR44], [UR4] ;  /* 0x0000002c040073b5 */ /* 0x0007e20008010000 */
[----:B------:R0:W-:Y:S01]  /*3890*/  UTMACMDFLUSH ;  /* 0x00000000000079b7 */ /* 0x0001e20000000000 */
[----:B---3--:R-:W-:-:S04]  /*38a0*/  DEPBAR.LE SB0, 0x1 ;  /* 0x000080400000791a */ /* 0x008fc80000000000 */
.L_x_57:
[----:B------:R-:W-:Y:S05]  /*38b0*/  BSYNC B0 ;  /* 0x0000000000007941 */ /* 0x000fea0003800000 */
.L_x_56:
[----:B------:R-:W-:Y:S01]  /*38c0*/  BAR.SYNC.DEFER_BLOCKING 0x1, 0x100 ;  /* 0x0044000000007b1d */ /* 0x000fe20000010000 */
[----:B------:R-:W-:-:S13]  /*38d0*/  ISETP.NE.AND P4, PT, RZ, UR43, PT ;  /* 0x0000002bff007c0c */ /* 0x000fda000bf85270 */
[----:B------:R-:W-:Y:S05]  /*38e0*/  @!P4 BRA `(.L_x_58) ;  /* 0x000000000034c947 */ /* 0x000fea0003800000 */
[----:B------:R-:W-:Y:S04]  /*38f0*/  BSSY B0, `(.L_x_59) ;  /* 0x0000009000007945 */ /* 0x000fe80003800000 */
[----:B------:R-:W-:Y:S05]  /*3900*/  @P0 BRA `(.L_x_60) ;  /* 0x00000000001c0947 */ /* 0x000fea0003800000 */
[----:B------:R-:W-:-:S13]  /*3910*/  ISETP.NE.AND P4, PT, R103, 0x3, PT ;  /* 0x000000036700780c */ /* 0x000fda0003f85270 */
[----:B------:R-:W-:Y:S05]  /*3920*/  @!P4 BRA `(.L_x_61) ;  /* 0x000000000004c947 */ /* 0x000fea0003800000 */
[----:B------:R-:W-:Y:S01]  /*3930*/  BPT.TRAP 0x1 ;  /* 0x000000040000795c */ /* 0x000fe20000300000 */
.L_x_61:
[----:B------:R-:W-:-:S04]  /*3940*/  ULEA UR4, UR42, UR52, 0x3 ;  /* 0x000000342a047291 */ /* 0x000fc8000f8e183f */
[----:B------:R-:W-:-:S04]  /*3950*/  UIADD3 UR4, UR4, 0x60, URZ ;  /* 0x0000006004047890 */ /* 0x000fc8000fffe03f */
[----:B------:R-:W-:-:S09]  /*3960*/  UPRMT UR4, UR51, 0x654, UR4 ;  /* 0x0000065433047896 */ /* 0x000fd20008000004 */
[----:B------:R-:W-:Y:S03]  /*3970*/  SYNCS.ARRIVE.TRANS64.RED.A1T0 RZ, [UR4], RZ ;  /* 0x000000ffffff79a7 */ /* 0x000fe60008100404 */
.L_x_60:
[----:B------:R-:W-:Y:S05]  /*3980*/  BSYNC B0 ;  /* 0x0000000000007941 */ /* 0x000fea0003800000 */
.L_x_59:
[----:B------:R-:W-:-:S04]  /*3990*/  UIADD3 UR42, UR42, 0x1, URZ ;  /* 0x000000012a2a7890 */ /* 0x000fc8000fffe03f */
[----:B------:R-:W-:-:S04]  /*39a0*/  UISETP.NE.AND UP0, UPT, UR42, 0x4, UPT ;  /* 0x000000042a00788c */ /* 0x000fc8000bf05270 */
[----:B------:R-:W-:-:S12]  /*39b0*/  USEL UR42, UR42, URZ, UP0 ;  /* 0x0000003f2a2a7287 */ /* 0x000fd80008000000 */
.L_x_58:
[----:B------:R-:W-:Y:S04]  /*39c0*/  BSSY B0, `(.L_x_62) ;  /* 0x0000014000007945 */ /* 0x000fe80003800000 */
[----:B------:R-:W-:Y:S05]  /*39d0*/  @P0 BRA `(.L_x_63) ;  /* 0x0000000000480947 */ /* 0x000fea0003800000 */
[----:B------:R-:W-:-:S13]  /*39e0*/  ISETP.NE.AND P4, PT, R103, 0x3, PT ;  /* 0x000000036700780c */ /* 0x000fda0003f85270 */
[----:B------:R-:W-:Y:S05]  /*39f0*/  @!P4 BRA `(.L_x_64) ;  /* 0x000000000004c947 */ /* 0x000fea0003800000 */
[----:B------:R-:W-:Y:S01]  /*3a00*/  BPT.TRAP 0x1 ;  /* 0x000000040000795c */ /* 0x000fe20000300000 */
.L_x_64:
[C---:B-1----:R-:W-:Y:S01]  /*3a10*/  LEA R14, R3.reuse, UR52, 0x3 ;  /* 0x00000034030e7c11 */ /* 0x042fe2000f8e18ff */
[----:B------:R-:W-:Y:S01]  /*3a20*/  @!P3 IMAD R12, R3, 0x2000, R64 ;  /* 0x00002000030cb824 */ /* 0x000fe200078e0240 */
[----:B------:R-:W-:Y:S01]  /*3a30*/  SHF.L.U32 R15, R91, 0x1f, RZ ;  /* 0x0000001f5b0f7819 */ /* 0x000fe200000006ff */
[----:B------:R-:W-:Y:S01]  /*3a40*/  BSSY B1, `(.L_x_65) ;  /* 0x0000007000017945 */ /* 0x000fe20003800000 */
[----:B------:R-:W-:Y:S01]  /*3a50*/  PLOP3.LUT P5, PT, PT, PT, PT, 0x8, 0x0 ;  /* 0x000000000000781c */ /* 0x000fe20003fae170 */
[----:B------:R-:W-:Y:S01]  /*3a60*/  @!P3 VIADD R13, R12, 0x20 ;  /* 0x000000200c0db836 */ /* 0x000fe20000000000 */
[----:B------:R-:W1:Y:S01]  /*3a70*/  SYNCS.PHASECHK.TRANS64.TRYWAIT P4, [R14+URZ+0x40], R15 ;  /* 0x0000400f0e0075a7 */ /* 0x000e62000808017f */
[----:B------:R-:W-:-:S13]  /*3a80*/  @!P3 PLOP3.LUT P5, PT, P2, PT, PT, 0x80, 0x0 ;  /* 0x000000000000b81c */ /* 0x000fda00017af070 */
[----:B------:R-:W-:Y:S01]  /*3a90*/  @P5 IADD3 R13, R12, -0x20, RZ ;  /* 0xffffffe00c0d5810 */ /* 0x000fe20007ffe0ff */
[----:B-1----:R-:W-:Y:S06]  /*3aa0*/  @!P4 BRA `(.L_x_66) ;  /* 0x0000004400d0c947 */ /* 0x002fec0003800000 */
.L_x_169:
[----:B------:R-:W-:Y:S05]  /*3ab0*/  BSYNC B1 ;  /* 0x0000000000017941 */ /* 0x000fea0003800000 */
.L_x_65:
[----:B------:R-:W-:Y:S05]  /*3ac0*/  @!P3 WARPSYNC.ALL ;  /* 0x000000000000b948 */ /* 0x000fea0003800000 */
[----:B------:R3:W4:Y:S01]  /*3ad0*/  @!P3 LDSM.16.M88.4 R4, [R12] ;  /* 0x000000000c04b83b */ /* 0x0007220000000200 */
[----:B------:R-:W-:-:S03]  /*3ae0*/  VIADD R3, R3, 0x1 ;  /* 0x0000000103037836 */ /* 0x000fc60000000000 */
[----:B------:R3:W1:Y:S04]  /*3af0*/  @!P3 LDSM.16.M88.4 R8, [R13] ;  /* 0x000000000d08b83b */ /* 0x0006680000000200 */
.L_x_63:
[----:B------:R-:W-:Y:S05]  /*3b00*/  BSYNC B0 ;  /* 0x0000000000007941 */ /* 0x000fea0003800000 */
.L_x_62:
[C-C-:B-1-3--:R-:W-:Y:S01]  /*3b10*/  FFMA R13, R93.reuse, R24, R20.reuse ;  /* 0x000000185d0d7223 */ /* 0x14afe20000000014 */
[--C-:B----4-:R-:W-:Y:S02]  /*3b20*/  HADD2.F32 R14, -RZ, R4.reuse.H1_H1 ;  /* 0x30000004ff0e7230 */ /* 0x110fe40000004100 */
[C---:B------:R-:W-:Y:S01]  /*3b30*/  FFMA R25, R93.reuse, R25, R20 ;  /* 0x000000195d197223 */ /* 0x040fe20000000014 */
[C-C-:B------:R-:W-:Y:S01]  /*3b40*/  FFMA R15, R93.reuse, R26, R102.reuse ;  /* 0x0000001a5d0f7223 */ /* 0x140fe20000000066 */
[--C-:B------:R-:W-:Y:S02]  /*3b50*/  HADD2.F32 R24, -RZ, R5.reuse.H0_H0 ;  /* 0x20000005ff187230 */ /* 0x100fe40000004100 */
[----:B------:R-:W-:Y:S01]  /*3b60*/  FFMA R27, R93, R27, R102 ;  /* 0x0000001b5d1b7223 */ /* 0x000fe20000000066 */
[----:B------:R-:W-:Y:S02]  /*3b70*/  HADD2.F32 R12, -RZ, R4.H0_H0 ;  /* 0x20000004ff0c7230 */ /* 0x000fe40000004100 */
[----:B------:R-:W-:Y:S01]  /*3b80*/  FFMA R25, R14, R98, R25 ;  /* 0x000000620e197223 */ /* 0x000fe20000000019 */
[----:B------:R-:W-:-:S02]  /*3b90*/  HADD2.F32 R26, -RZ, R5.H1_H1 ;  /* 0x30000005ff1a7230 */ /* 0x000fc40000004100 */
[-C--:B------:R-:W-:Y:S01]  /*3ba0*/  FFMA R14, R24, R98.reuse, R15 ;  /* 0x00000062180e7223 */ /* 0x080fe2000000000f */
[--C-:B------:R-:W-:Y:S02]  /*3bb0*/  HADD2.F32 R24, -RZ, R6.reuse.H0_H0 ;  /* 0x20000006ff187230 */ /* 0x100fe40000004100 */
[----:B------:R-:W-:Y:S01]  /*3bc0*/  FFMA R12, R12, R98, R13 ;  /* 0x000000620c0c7223 */ /* 0x000fe2000000000d */
[C---:B------:R-:W-:Y:S01]  /*3bd0*/  FFMA R13, R93.reuse, R28, R20 ;  /* 0x0000001c5d0d7223 */ /* 0x040fe20000000014 */
[----:B------:R-:W-:Y:S01]  /*3be0*/  FFMA R27, R26, R98, R27 ;  /* 0x000000621a1b7223 */ /* 0x000fe2000000001b */
[C---:B------:R-:W-:Y:S01]  /*3bf0*/  FFMA R15, R93.reuse, R30, R102 ;  /* 0x0000001e5d0f7223 */ /* 0x040fe20000000066 */
[----:B------:R-:W-:Y:S02]  /*3c00*/  HADD2.F32 R26, -RZ, R6.H1_H1 ;  /* 0x30000006ff1a7230 */ /* 0x000fe40000004100 */
[----:B------:R-:W-:Y:S01]  /*3c10*/  FFMA R29, R93, R29, R20 ;  /* 0x0000001d5d1d7223 */ /* 0x000fe20000000014 */
[----:B------:R-:W-:-:S02]  /*3c20*/  HADD2.F32 R28, -RZ, R7.H0_H0 ;  /* 0x20000007ff1c7230 */ /* 0x000fc40000004100 */
[C---:B------:R-:W-:Y:S01]  /*3c30*/  FFMA R31, R93.reuse, R31, R102 ;  /* 0x0000001f5d1f7223 */ /* 0x040fe20000000066 */
[----:B------:R-:W-:Y:S02]  /*3c40*/  HADD2.F32 R30, -RZ, R7.H1_H1 ;  /* 0x30000007ff1e7230 */ /* 0x000fe40000004100 */
[-C--:B------:R-:W-:Y:S01]  /*3c50*/  FFMA R23, R24, R98.reuse, R13 ;  /* 0x0000006218177223 */ /* 0x080fe2000000000d */
[-C--:B------:R-:W-:Y:S01]  /*3c60*/  FFMA R24, R26, R98.reuse, R29 ;  /* 0x000000621a187223 */ /* 0x080fe2000000001d */
        /* <DEDUP_REMOVED lines=8> */
[----:B------:R-:W-:Y:S02]  /*3cf0*/  HADD2.F32 R28, -RZ, R8.H0_H0 ;  /* 0x20000008ff1c7230 */ /* 0x000fe40000004100 */
[-C--:B------:R-:W-:Y:S01]  /*3d00*/  FFMA R33, R30, R98.reuse, R33 ;  /* 0x000000621e217223 */ /* 0x080fe20000000021 */
[----:B------:R-:W-:Y:S02]  /*3d10*/  HADD2.F32 R34, -RZ, R9.H1_H1 ;  /* 0x30000009ff227230 */ /* 0x000fe40000004100 */
[-C--:B------:R-:W-:Y:S01]  /*3d20*/  FFMA R29, R32, R98.reuse, R15 ;  /* 0x00000062201d7223 */ /* 0x080fe2000000000f */
[--C-:B------:R-:W-:Y:S02]  /*3d30*/  HADD2.F32 R32, -RZ, R10.reuse.H0_H0 ;  /* 0x2000000aff207230 */ /* 0x100fe40000004100 */
[----:B------:R-:W-:Y:S01]  /*3d40*/  FFMA R28, R28, R98, R13 ;  /* 0x000000621c1c7223 */ /* 0x000fe2000000000d */
[C---:B------:R-:W-:Y:S01]  /*3d50*/  FFMA R13, R93.reuse, R36, R20 ;  /* 0x000000245d0d7223 */ /* 0x040fe20000000014 */
[----:B------:R-:W-:Y:S01]  /*3d60*/  FFMA R30, R34, R98, R35 ;  /* 0x00000062221e7223 */ /* 0x000fe20000000023 */
[----:B------:R-:W-:Y:S01]  /*3d70*/  FFMA R15, R93, R38, R102 ;  /* 0x000000265d0f7223 */ /* 0x000fe20000000066 */
[----:B------:R-:W-:-:S02]  /*3d80*/  HADD2.F32 R34, -RZ, R10.H1_H1 ;  /* 0x3000000aff227230 */ /* 0x000fc40000004100 */
[C---:B------:R-:W-:Y:S01]  /*3d90*/  FFMA R37, R93.reuse, R37, R20 ;  /* 0x000000255d257223 */ /* 0x040fe20000000014 */
[--C-:B------:R-:W-:Y:S02]  /*3da0*/  HADD2.F32 R36, -RZ, R11.reuse.H0_H0 ;  /* 0x2000000bff247230 */ /* 0x100fe40000004100 */
[----:B------:R-:W-:Y:S01]  /*3db0*/  FFMA R39, R93, R39, R102 ;  /* 0x000000275d277223 */ /* 0x000fe20000000066 */
[----:B------:R-:W-:Y:S02]  /*3dc0*/  HADD2.F32 R38, -RZ, R11.H1_H1 ;  /* 0x3000000bff267230 */ /* 0x000fe40000004100 */
[-C--:B------:R-:W-:Y:S01]  /*3dd0*/  FFMA R13, R32, R98.reuse, R13 ;  /* 0x00000062200d7223 */ /* 0x080fe2000000000d */
[-C--:B------:R-:W-:Y:S01]  /*3de0*/  FFMA R32, R34, R98.reuse, R37 ;  /* 0x0000006222207223 */ /* 0x080fe20000000025 */
[----:B------:R-:W-:Y:S01]  /*3df0*/  FFMA R15, R36, R98, R15 ;  /* 0x00000062240f7223 */ /* 0x000fe2000000000f */
[----:B------:R-:W-:Y:S01]  /*3e00*/  F2FP.RELU.F16.F32.PACK_AB R36, R25, R12 ;  /* 0x0000000c1924723e */ /* 0x000fe200000008ff */
[----:B------:R-:W-:Y:S01]  /*3e10*/  FFMA R34, R38, R98, R39 ;  /* 0x0000006226227223 */ /* 0x000fe20000000027 */
[----:B------:R-:W-:Y:S01]  /*3e20*/  F2FP.RELU.F16.F32.PACK_AB R37, R27, R14 ;  /* 0x0000000e1b25723e */ /* 0x000fe200000008ff */
[----:B------:R-:W-:Y:S05]  /*3e30*/  WARPSYNC.ALL ;  /* 0x0000000000007948 */ /* 0x000fea0003800000 */
[----:B------:R-:W-:Y:S01]  /*3e40*/  F2FP.RELU.F16.F32.PACK_AB R38, R24, R23 ;  /* 0x000000171826723e */ /* 0x000fe200000008ff */
[----:B------:R-:W-:Y:S01]  /*3e50*/  BSSY B0, `(.L_x_67) ;  /* 0x000001a000007945 */ /* 0x000fe20003800000 */
[----:B------:R-:W-:-:S02]  /*3e60*/  F2FP.RELU.F16.F32.PACK_AB R39, R31, R26 ;  /* 0x0000001a1f27723e */ /* 0x000fc400000008ff */
[----:B------:R-:W-:Y:S02]  /*3e70*/  F2FP.RELU.F16.F32.PACK_AB R29, R30, R29 ;  /* 0x0000001d1e1d723e */ /* 0x000fe400000008ff */
[----:B------:R-:W-:Y:S01]  /*3e80*/  F2FP.RELU.F16.F32.PACK_AB R28, R33, R28 ;  /* 0x0000001c211c723e */ /* 0x000fe200000008ff */
[----:B------:R1:W-:Y:S01]  /*3e90*/  STSM.16.M88.4 [R21+0x2200], R36 ;  /* 0x0022002415007844 */ /* 0x0003e20000000200 */
[----:B------:R-:W-:Y:S02]  /*3ea0*/  F2FP.RELU.F16.F32.PACK_AB R30, R32, R13 ;  /* 0x0000000d201e723e */ /* 0x000fe400000008ff */
[----:B------:R-:W-:Y:S02]  /*3eb0*/  F2FP.RELU.F16.F32.PACK_AB R31, R34, R15 ;  /* 0x0000000f221f723e */ /* 0x000fe400000008ff */
[----:B------:R-:W-:-:S05]  /*3ec0*/  IADD3 R12, R56, 0x2200, R21 ;  /* 0x00002200380c7810 */ /* 0x000fca0007ffe015 */
        /* <DEDUP_REMOVED lines=11> */
[----:B------:R-:W-:Y:S02]  /*3f80*/  UIADD3 UR4, UR52, 0x2200, URZ ;  /* 0x0000220034047890 */ /* 0x000fe4000fffe03f */
[----:B------:R-:W-:Y:S01]  /*3f90*/  UIADD3.X UR9, URZ, UR55, URZ, UP0, !UPT ;  /* 0x000000373f097290 */ /* 0x000fe200087fe43f */
[----:B------:R-:W-:Y:S01]  /*3fa0*/  UMOV UR5, UR45 ;  /* 0x0000002d00057c82 */ /* 0x000fe20008000000 */
[----:B------:R-:W-:-:S07]  /*3fb0*/  UMOV UR7, UR47 ;  /* 0x0000002f00077c82 */ /* 0x000fce0008000000 */
[----:B------:R3:W-:Y:S01]  /*3fc0*/  UTMASTG.3D [UR4], [UR8] ;  /* 0x00000004080073b5 */ /* 0x0007e20008010000 */
[----:B------:R0:W-:Y:S01]  /*3fd0*/  UTMACMDFLUSH ;  /* 0x00000000000079b7 */ /* 0x0001e20000000000 */
[----:B---3--:R-:W-:-:S04]  /*3fe0*/  DEPBAR.LE SB0, 0x1 ;  /* 0x000080400000791a */ /* 0x008fc80000000000 */
.L_x_68:
[----:B------:R-:W-:Y:S05]  /*3ff0*/  BSYNC B0 ;  /* 0x0000000000007941 */ /* 0x000fea0003800000 */
.L_x_67:
[----:B------:R-:W-:Y:S06]  /*4000*/  BAR.SYNC.DEFER_BLOCKING 0x1, 0x100 ;  /* 0x0044000000007b1d */ /* 0x000fec0000010000 */
[----:B------:R-:W-:Y:S04]  /*4010*/  BSSY B0, `(.L_x_69) ;  /* 0x0000009000007945 */ /* 0x000fe80003800000 */
[----:B------:R-:W-:Y:S05]  /*4020*/  @P0 BRA `(.L_x_70) ;  /* 0x00000000001c0947 */ /* 0x000fea0003800000 */
[----:B------:R-:W-:-:S13]  /*4030*/  ISETP.NE.AND P4, PT, R103, 0x3, PT ;  /* 0x000000036700780c */ /* 0x000fda0003f85270 */
[----:B------:R-:W-:Y:S05]  /*4040*/  @!P4 BRA `(.L_x_71) ;  /* 0x000000000004c947 */ /* 0x000fea0003800000 */
[----:B------:R-:W-:Y:S01]  /*4050*/  BPT.TRAP 0x1 ;  /* 0x000000040000795c */ /* 0x000fe20000300000 */
.L_x_71:
[----:B------:R-:W-:-:S04]  /*4060*/  ULEA UR4, UR42, UR52, 0x3 ;  /* 0x000000342a047291 */ /* 0x000fc8000f8e183f */
[----:B------:R-:W-:-:S04]  /*4070*/  UIADD3 UR4, UR4, 0x60, URZ ;  /* 0x0000006004047890 */ /* 0x000fc8000fffe03f */
[----:B------:R-:W-:-:S09]  /*4080*/  UPRMT UR4, UR51, 0x654, UR4 ;  /* 0x0000065433047896 */ /* 0x000fd20008000004 */
[----:B------:R-:W-:Y:S03]  /*4090*/  SYNCS.ARRIVE.TRANS64.RED.A1T0 RZ, [UR4], RZ ;  /* 0x000000ffffff79a7 */ /* 0x000fe60008100404 */
.L_x_70:
[----:B------:R-:W-:Y:S05]  /*40a0*/  BSYNC B0 ;  /* 0x0000000000007941 */ /* 0x000fea0003800000 */
.L_x_69:
[----:B------:R-:W-:Y:S01]  /*40b0*/  UIADD3 UR42, UR42, 0x1, URZ ;  /* 0x000000012a2a7890 */ /* 0x000fe2000fffe03f */
[----:B------:R-:W-:Y:S01]  /*40c0*/  BSSY B0, `(.L_x_72) ;  /* 0x000001c000007945 */ /* 0x000fe20003800000 */
[----:B-1----:R-:W-:Y:S02]  /*40d0*/  IMAD.MOV.U32 R12, RZ, RZ, R91 ;  /* 0x000000ffff0c7224 */ /* 0x002fe400078e005b */
[----:B------:R-:W-:-:S04]  /*40e0*/  UISETP.NE.AND UP0, UPT, UR42, 0x4, UPT ;  /* 0x000000042a00788c */ /* 0x000fc8000bf05270 */
[----:B------:R-:W-:Y:S01]  /*40f0*/  USEL UR42, UR42, URZ, UP0 ;  /* 0x0000003f2a2a7287 */ /* 0x000fe20008000000 */
[----:B------:R-:W-:Y:S11]  /*4100*/  @P0 BRA `(.L_x_73) ;  /* 0x00000000005c0947 */ /* 0x000ff60003800000 */
[----:B------:R-:W-:-:S13]  /*4110*/  ISETP.NE.AND P4, PT, R103, 0x3, PT ;  /* 0x000000036700780c */ /* 0x000fda0003f85270 */
[----:B------:R-:W-:Y:S05]  /*4120*/  @!P4 BRA `(.L_x_74) ;  /* 0x000000000004c947 */ /* 0x000fea0003800000 */
[----:B------:R-:W-:Y:S01]  /*4130*/  BPT.TRAP 0x1 ;  /* 0x000000040000795c */ /* 0x000fe20000300000 */
.L_x_74:
[C---:B------:R-:W-:Y:S01]  /*4140*/  LEA R14, R3.reuse, UR52, 0x3 ;  /* 0x00000034030e7c11 */ /* 0x040fe2000f8e18ff */
[----:B------:R-:W-:Y:S01]  /*4150*/  @!P3 IMAD R23, R3, 0x2000, R64 ;  /* 0x000020000317b824 */ /* 0x000fe200078e0240 */
[----:B------:R-:W-:Y:S01]  /*4160*/  SHF.L.U32 R15, R91, 0x1f, RZ ;  /* 0x0000001f5b0f7819 */ /* 0x000fe200000006ff */
[----:B------:R-:W-:Y:S01]  /*4170*/  BSSY B1, `(.L_x_75) ;  /* 0x0000008000017945 */ /* 0x000fe20003800000 */
[----:B------:R-:W-:Y:S01]  /*4180*/  PLOP3.LUT P5, PT, PT, PT, PT, 0x8, 0x0 ;  /* 0x000000000000781c */ /* 0x000fe20003fae170 */
[----:B------:R-:W-:Y:S01]  /*4190*/  @!P3 VIADD R12, R23, 0x20 ;  /* 0x00000020170cb836 */ /* 0x000fe20000000000 */
[----:B------:R-:W1:Y:S01]  /*41a0*/  SYNCS.PHASECHK.TRANS64.TRYWAIT P4, [R14+URZ+0x40], R15 ;  /* 0x0000400f0e0075a7 */ /* 0x000e62000808017f */
[----:B------:R-:W-:-:S13]  /*41b0*/  @!P3 PLOP3.LUT P5, PT, P2, PT, PT, 0x80, 0x0 ;  /* 0x000000000000b81c */ /* 0x000fda00017af070 */
[----:B------:R-:W-:-:S04]  /*41c0*/  @P5 VIADD R12, R23, 0xffffffe0 ;  /* 0xffffffe0170c5836 */ /* 0x000fc80000000000 */
[----:B------:R-:W-:Y:S01]  /*41d0*/  @!P3 IMAD.MOV.U32 R13, RZ, RZ, R12 ;  /* 0x000000ffff0db224 */ /* 0x000fe200078e000c */
[----:B-1----:R-:W-:Y:S06]  /*41e0*/  @!P4 BRA `(.L_x_76) ;  /* 0x000000400014c947 */ /* 0x002fec0003800000 */
.L_x_170:
[----:B------:R-:W-:Y:S05]  /*41f0*/  BSYNC B1 ;  /* 0x0000000000017941 */ /* 0x000fea0003800000 */
.L_x_75:
[----:B------:R-:W-:Y:S05]  /*4200*/  @!P3 WARPSYNC.ALL ;  /* 0x000000000000b948 */ /* 0x000fea0003800000 */
[----:B------:R3:W4:Y:S01]  /*4210*/  @!P3 LDSM.16.M88.4 R4, [R23] ;  /* 0x000000001704b83b */ /* 0x0007220000000200 */
[----:B------:R-:W-:-:S03]  /*4220*/  VIADD R3, R3, 0x1 ;  /* 0x0000000103037836 */ /* 0x000fc60000000000 */
[----:B------:R3:W1:Y:S02]  /*4230*/  @!P3 LDSM.16.M88.4 R8, [R13] ;  /* 0x000000000d08b83b */ /* 0x0006640000000200 */
[----:B------:R-:W-:-:S04]  /*4240*/  ISETP.NE.AND P4, PT, R3, 0x4, PT ;  /* 0x000000040300780c */ /* 0x000fc80003f85270 */
[----:B------:R-:W-:Y:S02]  /*4250*/  SEL R12, RZ, 0x1, P4 ;  /* 0x00000001ff0c7807 */ /* 0x000fe40002000000 */
[----:B------:R-:W-:Y:S02]  /*4260*/  SEL R3, R3, RZ, P4 ;  /* 0x000000ff03037207 */ /* 0x000fe40002000000 */
[----:B---3--:R-:W-:-:S07]  /*4270*/  LOP3.LUT R12, R91, R12, RZ, 0x3c, !PT ;  /* 0x0000000c5b0c7212 */ /* 0x008fce00078e3cff */
.L_x_73:
[----:B------:R-:W-:Y:S05]  /*4280*/  BSYNC B0 ;  /* 0x0000000000007941 */ /* 0x000fea0003800000 */
.L_x_72:
[--C-:B----4-:R-:W-:Y:S02]  /*4290*/  HADD2.F32 R24, -RZ, R5.reuse.H0_H0 ;  /* 0x20000005ff187230 */ /* 0x110fe40000004100 */
[C---:B-1----:R-:W-:Y:S01]  /*42a0*/  FFMA R15, R93.reuse, R74, R100 ;  /* 0x0000004a5d0f7223 */ /* 0x042fe20000000064 */
[----:B------:R-:W-:Y:S02]  /*42b0*/  HADD2.F32 R26, -RZ, R5.H1_H1 ;  /* 0x30000005ff1a7230 */ /* 0x000fe40000004100 */
[C---:B------:R-:W-:Y:S01]  /*42c0*/  FFMA R23, R93.reuse, R76, R104 ;  /* 0x0000004c5d177223 */ /* 0x040fe20000000068 */
[--C-:B------:R-:W-:Y:S02]  /*42d0*/  HADD2.F32 R28, -RZ, R6.reuse.H0_H0 ;  /* 0x20000006ff1c7230 */ /* 0x100fe40000004100 */
[C---:B------:R-:W-:Y:S01]  /*42e0*/  FFMA R75, R93.reuse, R75, R100 ;  /* 0x0000004b5d4b7223 */ /* 0x040fe20000000064 */
[----:B------:R-:W-:Y:S02]  /*42f0*/  HADD2.F32 R30, -RZ, R6.H1_H1 ;  /* 0x30000006ff1e7230 */ /* 0x000fe40000004100 */
[----:B------:R-:W-:Y:S01]  /*4300*/  FFMA R77, R93, R77, R104 ;  /* 0x0000004d5d4d7223 */ /* 0x000fe20000000068 */
[-C--:B------:R-:W-:Y:S01]  /*4310*/  FFMA R15, R24, R98.reuse, R15 ;  /* 0x00000062180f7223 */ /* 0x080fe2000000000f */
[-C--:B------:R-:W-:Y:S01]  /*4320*/  FFMA R24, R26, R98.reuse, R75 ;  /* 0x000000621a187223 */ /* 0x080fe2000000004b */
[-C--:B------:R-:W-:Y:S01]  /*4330*/  FFMA R23, R28, R98.reuse, R23 ;  /* 0x000000621c177223 */ /* 0x080fe20000000017 */
[----:B------:R-:W-:Y:S01]  /*4340*/  FFMA R26, R30, R98, R77 ;  /* 0x000000621e1a7223 */ /* 0x000fe2000000004d */
[----:B------:R-:W-:-:S02]  /*4350*/  HADD2.F32 R28, -RZ, R7.H0_H0 ;  /* 0x20000007ff1c7230 */ /* 0x000fc40000004100 */
[C-C-:B------:R-:W-:Y:S01]  /*4360*/  FFMA R25, R93.reuse, R78, R100.reuse ;  /* 0x0000004e5d197223 */ /* 0x140fe20000000064 */
[----:B------:R-:W-:Y:S02]  /*4370*/  HADD2.F32 R30, -RZ, R7.H1_H1 ;  /* 0x30000007ff1e7230 */ /* 0x000fe40000004100 */
[C---:B------:R-:W-:Y:S01]  /*4380*/  FFMA R79, R93.reuse, R79, R100 ;  /* 0x0000004f5d4f7223 */ /* 0x040fe20000000064 */
[----:B------:R-:W-:Y:S02]  /*4390*/  HADD2.F32 R34, -RZ, R8.H1_H1 ;  /* 0x30000008ff227230 */ /* 0x000fe40000004100 */
[C-C-:B------:R-:W-:Y:S01]  /*43a0*/  FFMA R81, R93.reuse, R81, R104.reuse ;  /* 0x000000515d517223 */ /* 0x140fe20000000068 */
[----:B------:R-:W-:Y:S02]  /*43b0*/  HADD2.F32 R14, -RZ, R4.H0_H0 ;  /* 0x20000004ff0e7230 */ /* 0x000fe40000004100 */
[----:B------:R-:W-:Y:S01]  /*43c0*/  FFMA R13, R93, R72, R104 ;  /* 0x000000485d0d7223 */ /* 0x000fe20000000068 */
[----:B------:R-:W-:-:S02]  /*43d0*/  HADD2.F32 R36, -RZ, R9.H0_H0 ;  /* 0x20000009ff247230 */ /* 0x000fc40000004100 */
[C---:B------:R-:W-:Y:S01]  /*43e0*/  FFMA R29, R93.reuse, R82, R100 ;  /* 0x000000525d1d7223 */ /* 0x040fe20000000064 */
[----:B------:R-:W-:Y:S02]  /*43f0*/  HADD2.F32 R32, -RZ, R8.H0_H0 ;  /* 0x20000008ff207230 */ /* 0x000fe40000004100 */
[C-C-:B------:R-:W-:Y:S01]  /*4400*/  FFMA R27, R93.reuse, R80, R104.reuse ;  /* 0x000000505d1b7223 */ /* 0x140fe20000000068 */
[-C--:B------:R-:W-:Y:S01]  /*4410*/  FFMA R25, R28, R98.reuse, R25 ;  /* 0x000000621c197223 */ /* 0x080fe20000000019 */
[-C--:B------:R-:W-:Y:S01]  /*4420*/  FFMA R28, R30, R98.reuse, R79 ;  /* 0x000000621e1c7223 */ /* 0x080fe2000000004f */
[-C--:B------:R-:W-:Y:S01]  /*4430*/  FFMA R30, R34, R98.reuse, R81 ;  /* 0x00000062221e7223 */ /* 0x080fe20000000051 */
[-C--:B------:R-:W-:Y:S01]  /*4440*/  FFMA R13, R14, R98.reuse, R13 ;  /* 0x000000620e0d7223 */ /* 0x080fe2000000000d */
[----:B------:R-:W-:Y:S01]  /*4450*/  FFMA R29, R36, R98, R29 ;  /* 0x00000062241d7223 */ /* 0x000fe2000000001d */
[----:B------:R-:W-:Y:S02]  /*4460*/  HADD2.F32 R34, -RZ, R10.H0_H0 ;  /* 0x2000000aff227230 */ /* 0x000fe40000004100 */
[----:B------:R-:W-:Y:S01]  /*4470*/  FFMA R31, R93, R84, R104 ;  /* 0x000000545d1f7223 */ /* 0x000fe20000000068 */
[----:B------:R-:W-:-:S02]  /*4480*/  HADD2.F32 R14, -RZ, R4.H1_H1 ;  /* 0x30000004ff0e7230 */ /* 0x000fc40000004100 */
[----:B------:R-:W-:Y:S01]  /*4490*/  FFMA R27, R32, R98, R27 ;  /* 0x00000062201b7223 */ /* 0x000fe2000000001b */
[----:B------:R-:W-:Y:S02]  /*44a0*/  HADD2.F32 R36, -RZ, R10.H1_H1 ;  /* 0x3000000aff247230 */ /* 0x000fe40000004100 */
[C-C-:B------:R-:W-:Y:S01]  /*44b0*/  FFMA R73, R93.reuse, R73, R104.reuse ;  /* 0x000000495d497223 */ /* 0x140fe20000000068 */
[C---:B------:R-:W-:Y:S01]  /*44c0*/  FFMA R85, R93.reuse, R85, R104 ;  /* 0x000000555d557223 */ /* 0x040fe20000000068 */
[----:B------:R-:W-:Y:S02]  /*44d0*/  HADD2.F32 R32, -RZ, R9.H1_H1 ;  /* 0x30000009ff207230 */ /* 0x000fe40000004100 */
[C-C-:B------:R-:W-:Y:S01]  /*44e0*/  FFMA R83, R93.reuse, R83, R100.reuse ;  /* 0x000000535d537223 */ /* 0x140fe20000000064 */
[--C-:B------:R-:W-:Y:S02]  /*44f0*/  HADD2.F32 R38, -RZ, R11.reuse.H0_H0 ;  /* 0x2000000bff267230 */ /* 0x100fe40000004100 */
[----:B------:R-:W-:Y:S01]  /*4500*/  FFMA R33, R93, R86, R100 ;  /* 0x000000565d217223 */ /* 0x000fe20000000064 */
[----:B------:R-:W-:-:S02]  /*4510*/  HADD2.F32 R58, -RZ, R11.H1_H1 ;  /* 0x3000000bff3a7230 */ /* 0x000fc40000004100 */
[----:B------:R-:W-:Y:S01]  /*4520*/  FFMA R87, R93, R87, R100 ;  /* 0x000000575d577223 */ /* 0x000fe20000000064 */
[-C--:B------:R-:W-:Y:S01]  /*4530*/  FFMA R31, R34, R98.reuse, R31 ;  /* 0x00000062221f7223 */ /* 0x080fe2000000001f */
[-C--:B------:R-:W-:Y:S01]  /*4540*/  FFMA R14, R14, R98.reuse, R73 ;  /* 0x000000620e0e7223 */ /* 0x080fe20000000049 */
[-C--:B------:R-:W-:Y:S01]  /*4550*/  FFMA R34, R36, R98.reuse, R85 ;  /* 0x0000006224227223 */ /* 0x080fe20000000055 */
[-C--:B------:R-:W-:Y:S01]  /*4560*/  FFMA R32, R32, R98.reuse, R83 ;  /* 0x0000006220207223 */ /* 0x080fe20000000053 */
[-C--:B------:R-:W-:Y:S01]  /*4570*/  FFMA R33, R38, R98.reuse, R33 ;  /* 0x0000006226217223 */ /* 0x080fe20000000021 */
[----:B------:R-:W-:Y:S01]  /*4580*/  FFMA R36, R58, R98, R87 ;  /* 0x000000623a247223 */ /* 0x000fe20000000057 */
[----:B------:R-:W-:Y:S01]  /*4590*/  F2FP.RELU.F16.F32.PACK_AB R63, R28, R25 ;  /* 0x000000191c3f723e */ /* 0x000fe200000008ff */
[----:B------:R-:W-:Y:S05]  /*45a0*/  WARPSYNC.ALL ;  /* 0x0000000000007948 */ /* 0x000fea0003800000 */
[----:B------:R-:W-:Y:S01]  /*45b0*/  F2FP.RELU.F16.F32.PACK_AB R28, R30, R27 ;  /* 0x0000001b1e1c723e */ /* 0x000fe200000008ff */
[----:B------:R-:W-:Y:S01]  /*45c0*/  BSSY B0, `(.L_x_77) ;  /* 0x000001b000007945 */ /* 0x000fe20003800000 */
[----:B------:R-:W-:-:S02]  /*45d0*/  F2FP.RELU.F16.F32.PACK_AB R60, R14, R13 ;  /* 0x0000000d0e3c723e */ /* 0x000fc400000008ff */
[----:B------:R-:W-:Y:S02]  /*45e0*/  F2FP.RELU.F16.F32.PACK_AB R61, R24, R15 ;  /* 0x0000000f183d723e */ /* 0x000fe400000008ff */
[----:B------:R-:W-:Y:S02]  /*45f0*/  F2FP.RELU.F16.F32.PACK_AB R62, R26, R23 ;  /* 0x000000171a3e723e */ /* 0x000fe400000008ff */
[----:B------:R-:W-:Y:S02]  /*4600*/  F2FP.RELU.F16.F32.PACK_AB R30, R34, R31 ;  /* 0x0000001f221e723e */ /* 0x000fe400000008ff */
[----:B------:R-:W-:Y:S01]  /*4610*/  F2FP.RELU.F16.F32.PACK_AB R29, R32, R29 ;  /* 0x0000001d201d723e */ /* 0x000fe200000008ff */
[----:B------:R1:W-:Y:S01]  /*4620*/  STSM.16.M88.4 [R21+0x4200], R60 ;  /* 0x0042003c15007844 */ /* 0x0003e20000000200 */
        /* <DEDUP_REMOVED lines=20> */
.L_x_78:
[----:B------:R-:W-:Y:S05]  /*4770*/  BSYNC B0 ;  /* 0x0000000000007941 */ /* 0x000fea0003800000 */
.L_x_77:
[----:B------:R-:W-:Y:S06]  /*4780*/  BAR.SYNC.DEFER_BLOCKING 0x1, 0x100 ;  /* 0x0044000000007b1d */ /* 0x000fec0000010000 */
[----:B------:R-:W-:Y:S04]  /*4790*/  BSSY B0, `(.L_x_79) ;  /* 0x0000009000007945 */ /* 0x000fe80003800000 */
[----:B------:R-:W-:Y:S05]  /*47a0*/  @P0 BRA `(.L_x_80) ;  /* 0x00000000001c0947 */ /* 0x000fea0003800000 */
[----:B------:R-:W-:-:S13]  /*47b0*/  ISETP.NE.AND P4, PT, R103, 0x3, PT ;  /* 0x000000036700780c */ /* 0x000fda0003f85270 */
[----:B------:R-:W-:Y:S05]  /*47c0*/  @!P4 BRA `(.L_x_81) ;  /* 0x000000000004c947 */ /* 0x000fea0003800000 */
[----:B------:R-:W-:Y:S01]  /*47d0*/  BPT.TRAP 0x1 ;  /* 0x000000040000795c */ /* 0x000fe20000300000 */
.L_x_81:
[----:B------:R-:W-:-:S04]  /*47e0*/  ULEA UR4, UR42, UR52, 0x3 ;  /* 0x000000342a047291 */ /* 0x000fc8000f8e183f */
[----:B------:R-:W-:-:S04]  /*47f0*/  UIADD3 UR4, UR4, 0x60, URZ ;  /* 0x0000006004047890 */ /* 0x000fc8000fffe03f */
[----:B------:R-:W-:-:S09]  /*4800*/  UPRMT UR4, UR51, 0x654, UR4 ;  /* 0x0000065433047896 */ /* 0x000fd20008000004 */
[----:B------:R-:W-:Y:S03]  /*4810*/  SYNCS.ARRIVE.TRANS64.RED.A1T0 RZ, [UR4], RZ ;  /* 0x000000ffffff79a7 */ /* 0x000fe60008100404 */
.L_x_80:
[----:B------:R-:W-:Y:S05]  /*4820*/  BSYNC B0 ;  /* 0x0000000000007941 */ /* 0x000fea0003800000 */
.L_x_79:
[----:B------:R-:W-:Y:S01]  /*4830*/  UIADD3 UR4, UR42, 0x1, URZ ;  /* 0x000000012a047890 */ /* 0x000fe2000fffe03f */
[----:B------:R-:W-:Y:S03]  /*4840*/  BSSY B0, `(.L_x_82) ;  /* 0x0000015000007945 */ /* 0x000fe60003800000 */
[----:B------:R-:W-:-:S04]  /*4850*/  UISETP.NE.AND UP0, UPT, UR4, 0x4, UPT ;  /* 0x000000040400788c */ /* 0x000fc8000bf05270 */
[----:B------:R-:W-:Y:S01]  /*4860*/  USEL UR42, UR4, URZ, UP0 ;  /* 0x0000003f042a7287 */ /* 0x000fe20008000000 */
[----:B------:R-:W-:Y:S11]  /*4870*/  @P0 BRA `(.L_x_83) ;  /* 0x0000000000440947 */ /* 0x000ff60003800000 */
[----:B------:R-:W-:-:S13]  /*4880*/  ISETP.NE.AND P4, PT, R103, 0x3, PT ;  /* 0x000000036700780c */ /* 0x000fda0003f85270 */
[----:B------:R-:W-:Y:S05]  /*4890*/  @!P4 BRA `(.L_x_84) ;  /* 0x000000000004c947 */ /* 0x000fea0003800000 */
[----:B------:R-:W-:Y:S01]  /*48a0*/  BPT.TRAP 0x1 ;  /* 0x000000040000795c */ /* 0x000fe20000300000 */
.L_x_84:
[----:B-1----:R-:W-:Y:S01]  /*48b0*/  SHF.L.U32 R13, R12, 0x1f, RZ ;  /* 0x0000001f0c0d7819 */ /* 0x002fe200000006ff */
[----:B------:R-:W-:Y:S01]  /*48c0*/  BSSY B1, `(.L_x_85) ;  /* 0x0000009000017945 */ /* 0x000fe20003800000 */
[C---:B------:R-:W-:Y:S01]  /*48d0*/  LEA R14, R3.reuse, UR52, 0x3 ;  /* 0x00000034030e7c11 */ /* 0x040fe2000f8e18ff */
[----:B------:R-:W-:Y:S01]  /*48e0*/  @!P3 IMAD R3, R3, 0x2000, R64 ;  /* 0x000020000303b824 */ /* 0x000fe200078e0240 */
[----:B------:R-:W-:Y:S02]  /*48f0*/  PLOP3.LUT P5, PT, PT, PT, PT, 0x8, 0x0 ;  /* 0x000000000000781c */ /* 0x000fe40003fae170 */
[----:B------:R-:W1:Y:S01]  /*4900*/  SYNCS.PHASECHK.TRANS64.TRYWAIT P4, [R14+URZ+0x40], R13 ;  /* 0x0000400d0e0075a7 */ /* 0x000e62000808017f */
[----:B------:R-:W-:Y:S01]  /*4910*/  @!P3 PLOP3.LUT P5, PT, P2, PT, PT, 0x80, 0x0 ;  /* 0x000000000000b81c */ /* 0x000fe200017af070 */
[----:B------:R-:W-:-:S12]  /*4920*/  @!P3 VIADD R12, R3, 0x20 ;  /* 0x00000020030cb836 */ /* 0x000fd80000000000 */
[----:B------:R-:W-:Y:S01]  /*4930*/  @P5 VIADD R12, R3, 0xffffffe0 ;  /* 0xffffffe0030c5836 */ /* 0x000fe20000000000 */
[----:B-1----:R-:W-:Y:S06]  /*4940*/  @!P4 BRA `(.L_x_86) ;  /* 0x000000380050c947 */ /* 0x002fec0003800000 */
.L_x_171:
[----:B------:R-:W-:Y:S05]  /*4950*/  BSYNC B1 ;  /* 0x0000000000017941 */ /* 0x000fea0003800000 */
.L_x_85:
[----:B------:R-:W-:Y:S05]  /*4960*/  @!P3 WARPSYNC.ALL ;  /* 0x000000000000b948 */ /* 0x000fea0003800000 */
[----:B------:R3:W4:Y:S04]  /*4970*/  @!P3 LDSM.16.M88.4 R4, [R3] ;  /* 0x000000000304b83b */ /* 0x0007280000000200 */
[----:B------:R3:W1:Y:S02]  /*4980*/  @!P3 LDSM.16.M88.4 R8, [R12] ;  /* 0x000000000c08b83b */ /* 0x0006640000000200 */
.L_x_83:
[----:B------:R-:W-:Y:S05]  /*4990*/  BSYNC B0 ;  /* 0x0000000000007941 */ /* 0x000fea0003800000 */
.L_x_82:
[C-C-:B---3--:R-:W-:Y:S01]  /*49a0*/  FFMA R3, R93.reuse, R40, R20.reuse ;  /* 0x000000285d037223 */ /* 0x148fe20000000014 */
[C-C-:B------:R-:W-:Y:S01]  /*49b0*/  FFMA R41, R93.reuse, R41, R20.reuse ;  /* 0x000000295d297223 */ /* 0x140fe20000000014 */
[C-C-:B------:R-:W-:Y:S01]  /*49c0*/  FFMA R15, R93.reuse, R44, R20.reuse ;  /* 0x0000002c5d0f7223 */ /* 0x140fe20000000014 */
[C-C-:B------:R-:W-:Y:S01]  /*49d0*/  FFMA R45, R93.reuse, R45, R20.reuse ;  /* 0x0000002d5d2d7223 */ /* 0x140fe20000000014 */
[C-C-:B------:R-:W-:Y:S01]  /*49e0*/  FFMA R25, R93.reuse, R48, R20.reuse ;  /* 0x000000305d197223 */ /* 0x140fe20000000014 */
[C-C-:B------:R-:W-:Y:S01]  /*49f0*/  FFMA R49, R93.reuse, R49, R20.reuse ;  /* 0x000000315d317223 */ /* 0x140fe20000000014 */
[C-C-:B-1----:R-:W-:Y:S01]  /*4a00*/  FFMA R29, R93.reuse, R52, R20.reuse ;  /* 0x000000345d1d7223 */ /* 0x142fe20000000014 */
[C---:B------:R-:W-:Y:S01]  /*4a10*/  FFMA R53, R93.reuse, R53, R20 ;  /* 0x000000355d357223 */ /* 0x040fe20000000014 */
[----:B----4-:R-:W-:Y:S02]  /*4a20*/  HADD2.F32 R12, -RZ, R4.H0_H0 ;  /* 0x20000004ff0c7230 */ /* 0x010fe40000004100 */
[----:B------:R-:W-:Y:S01]  /*4a30*/  FFMA R13, R93, R42, R102 ;  /* 0x0000002a5d0d7223 */ /* 0x000fe20000000066 */
[----:B------:R-:W-:-:S02]  /*4a40*/  HADD2.F32 R24, -RZ, R6.H0_H0 ;  /* 0x20000006ff187230 */ /* 0x000fc40000004100 */
[C-C-:B------:R-:W-:Y:S01]  /*4a50*/  FFMA R43, R93.reuse, R43, R102.reuse ;  /* 0x0000002b5d2b7223 */ /* 0x140fe20000000066 */
[----:B------:R-:W-:Y:S02]  /*4a60*/  HADD2.F32 R4, -RZ, R4.H1_H1 ;  /* 0x30000004ff047230 */ /* 0x000fe40000004100 */
[C-C-:B------:R-:W-:Y:S01]  /*4a70*/  FFMA R23, R93.reuse, R46, R102.reuse ;  /* 0x0000002e5d177223 */ /* 0x140fe20000000066 */
[--C-:B------:R-:W-:Y:S02]  /*4a80*/  HADD2.F32 R14, -RZ, R5.reuse.H0_H0 ;  /* 0x20000005ff0e7230 */ /* 0x100fe40000004100 */
[C-C-:B------:R-:W-:Y:S01]  /*4a90*/  FFMA R47, R93.reuse, R47, R102.reuse ;  /* 0x0000002f5d2f7223 */ /* 0x140fe20000000066 */
[----:B------:R-:W-:Y:S02]  /*4aa0*/  HADD2.F32 R20, -RZ, R5.H1_H1 ;  /* 0x30000005ff147230 */ /* 0x000fe40000004100 */
[----:B------:R-:W-:Y:S01]  /*4ab0*/  FFMA R27, R93, R50, R102 ;  /* 0x000000325d1b7223 */ /* 0x000fe20000000066 */
[----:B------:R-:W-:-:S02]  /*4ac0*/  HADD2.F32 R6, -RZ, R6.H1_H1 ;  /* 0x30000006ff067230 */ /* 0x000fc40000004100 */
[C-C-:B------:R-:W-:Y:S01]  /*4ad0*/  FFMA R51, R93.reuse, R51, R102.reuse ;  /* 0x000000335d337223 */ /* 0x140fe20000000066 */
[--C-:B------:R-:W-:Y:S02]  /*4ae0*/  HADD2.F32 R26, -RZ, R7.reuse.H0_H0 ;  /* 0x20000007ff1a7230 */ /* 0x100fe40000004100 */
[C-C-:B------:R-:W-:Y:S01]  /*4af0*/  FFMA R31, R93.reuse, R54, R102.reuse ;  /* 0x000000365d1f7223 */ /* 0x140fe20000000066 */
[----:B------:R-:W-:Y:S02]  /*4b00*/  HADD2.F32 R28, -RZ, R7.H1_H1 ;  /* 0x30000007ff1c7230 */ /* 0x000fe40000004100 */
[----:B------:R-:W-:Y:S01]  /*4b10*/  FFMA R55, R93, R55, R102 ;  /* 0x000000375d377223 */ /* 0x000fe20000000066 */
[----:B------:R-:W-:Y:S02]  /*4b20*/  HADD2.F32 R30, -RZ, R8.H0_H0 ;  /* 0x20000008ff1e7230 */ /* 0x000fe40000004100 */
[----:B------:R-:W-:Y:S01]  /*4b30*/  FFMA R3, R12, R98, R3 ;  /* 0x000000620c037223 */ /* 0x000fe20000000003 */
[----:B------:R-:W-:-:S02]  /*4b40*/  HADD2.F32 R36, -RZ, R10.H0_H0 ;  /* 0x2000000aff247230 */ /* 0x000fc40000004100 */
[-C--:B------:R-:W-:Y:S01]  /*4b50*/  FFMA R4, R4, R98.reuse, R41 ;  /* 0x0000006204047223 */ /* 0x080fe20000000029 */
[----:B------:R-:W-:Y:S02]  /*4b60*/  HADD2.F32 R8, -RZ, R8.H1_H1 ;  /* 0x30000008ff087230 */ /* 0x000fe40000004100 */
[-C--:B------:R-:W-:Y:S01]  /*4b70*/  FFMA R13, R14, R98.reuse, R13 ;  /* 0x000000620e0d7223 */ /* 0x080fe2000000000d */
[--C-:B------:R-:W-:Y:S02]  /*4b80*/  HADD2.F32 R32, -RZ, R9.reuse.H0_H0 ;  /* 0x20000009ff207230 */ /* 0x100fe40000004100 */
[-C--:B------:R-:W-:Y:S01]  /*4b90*/  FFMA R20, R20, R98.reuse, R43 ;  /* 0x0000006214147223 */ /* 0x080fe2000000002b */
[----:B------:R-:W-:Y:S02]  /*4ba0*/  HADD2.F32 R34, -RZ, R9.H1_H1 ;  /* 0x30000009ff227230 */ /* 0x000fe40000004100 */
[----:B------:R-:W-:Y:S01]  /*4bb0*/  FFMA R15, R24, R98, R15 ;  /* 0x00000062180f7223 */ /* 0x000fe2000000000f */
[----:B------:R-:W-:-:S02]  /*4bc0*/  HADD2.F32 R10, -RZ, R10.H1_H1 ;  /* 0x3000000aff0a7230 */ /* 0x000fc40000004100 */
[-C--:B------:R-:W-:Y:S01]  /*4bd0*/  FFMA R6, R6, R98.reuse, R45 ;  /* 0x0000006206067223 */ /* 0x080fe2000000002d */
[--C-:B------:R-:W-:Y:S02]  /*4be0*/  HADD2.F32 R38, -RZ, R11.reuse.H0_H0 ;  /* 0x2000000bff267230 */ /* 0x100fe40000004100 */
[-C--:B------:R-:W-:Y:S01]  /*4bf0*/  FFMA R23, R26, R98.reuse, R23 ;  /* 0x000000621a177223 */ /* 0x080fe20000000017 */
[----:B------:R-:W-:Y:S02]  /*4c00*/  HADD2.F32 R40, -RZ, R11.H1_H1 ;  /* 0x3000000bff287230 */ /* 0x000fe40000004100 */
[-C--:B------:R-:W-:Y:S01]  /*4c10*/  FFMA R28, R28, R98.reuse, R47 ;  /* 0x000000621c1c7223 */ /* 0x080fe2000000002f */
[-C--:B------:R-:W-:Y:S01]  /*4c20*/  FFMA R25, R30, R98.reuse, R25 ;  /* 0x000000621e197223 */ /* 0x080fe20000000019 */
[-C--:B------:R-:W-:Y:S01]  /*4c30*/  FFMA R8, R8, R98.reuse, R49 ;  /* 0x0000006208087223 */ /* 0x080fe20000000031 */
        /* <DEDUP_REMOVED lines=30> */
[----:B------:R-:W-:Y:S02]  /*4e20*/  UIADD3 UR4, UR52, 0x6200, URZ ;  /* 0x0000620034047890 */ /* 0x000fe4000fffe03f */
[----:B------:R-:W-:Y:S01]  /*4e30*/  UIADD3.X UR9, URZ, UR55, URZ, UP0, !UPT ;  /* 0x000000373f097290 */ /* 0x000fe200087fe43f */
[----:B------:R-:W-:-:S08]  /*4e40*/  UMOV UR7, UR47 ;  /* 0x0000002f00077c82 */ /* 0x000fd00008000000 */
[----:B------:R3:W-:Y:S01]  /*4e50*/  UTMASTG.3D [UR4], [UR8] ;  /* 0x00000004080073b5 */ /* 0x0007e20008010000 */
[----:B------:R0:W-:Y:S01]  /*4e60*/  UTMACMDFLUSH ;  /* 0x00000000000079b7 */ /* 0x0001e20000000000 */
[----:B---3--:R-:W-:-:S04]  /*4e70*/  DEPBAR.LE SB0, 0x1 ;  /* 0x000080400000791a */ /* 0x008fc80000000000 */
.L_x_88:
[----:B------:R-:W-:Y:S05]  /*4e80*/  BSYNC B0 ;  /* 0x0000000000007941 */ /* 0x000fea0003800000 */
.L_x_87:
[----:B------:R-:W-:Y:S06]  /*4e90*/  BAR.SYNC.DEFER_BLOCKING 0x1, 0x100 ;  /* 0x0044000000007b1d */ /* 0x000fec0000010000 */
[----:B------:R-:W-:Y:S04]  /*4ea0*/  BSSY B0, `(.L_x_89) ;  /* 0x0000009000007945 */ /* 0x000fe80003800000 */
[----:B------:R-:W-:Y:S05]  /*4eb0*/  @P0 BRA `(.L_x_90) ;  /* 0x00000000001c0947 */ /* 0x000fea0003800000 */
[----:B------:R-:W-:-:S13]  /*4ec0*/  ISETP.NE.AND P0, PT, R103, 0x3, PT ;  /* 0x000000036700780c */ /* 0x000fda0003f05270 */
[----:B------:R-:W-:Y:S05]  /*4ed0*/  @!P0 BRA `(.L_x_91) ;  /* 0x0000000000048947 */ /* 0x000fea0003800000 */
[----:B------:R-:W-:Y:S01]  /*4ee0*/  BPT.TRAP 0x1 ;  /* 0x000000040000795c */ /* 0x000fe20000300000 */
.L_x_91:
[----:B------:R-:W-:-:S04]  /*4ef0*/  ULEA UR4, UR42, UR52, 0x3 ;  /* 0x000000342a047291 */ /* 0x000fc8000f8e183f */
[----:B------:R-:W-:-:S04]  /*4f00*/  UIADD3 UR4, UR4, 0x60, URZ ;  /* 0x0000006004047890 */ /* 0x000fc8000fffe03f */
[----:B------:R-:W-:-:S09]  /*4f10*/  UPRMT UR4, UR51, 0x654, UR4 ;  /* 0x0000065433047896 */ /* 0x000fd20008000004 */
[----:B------:R-:W-:Y:S03]  /*4f20*/  SYNCS.ARRIVE.TRANS64.RED.A1T0 RZ, [UR4], RZ ;  /* 0x000000ffffff79a7 */ /* 0x000fe60008100404 */
.L_x_90:
[----:B------:R-:W-:Y:S05]  /*4f30*/  BSYNC B0 ;  /* 0x0000000000007941 */ /* 0x000fea0003800000 */
.L_x_89:
[----:B------:R-:W-:Y:S01]  /*4f40*/  IADD3 R16, P0, R16, UR38, RZ ;  /* 0x0000002610107c10 */ /* 0x000fe2000ff1e0ff */
[----:B------:R-:W-:Y:S01]  /*4f50*/  ULDC.64 UR4, c[0x0][0x8f8] ;  /* 0x00023e0000047ab9 */ /* 0x000fe20000000a00 */
[----:B------:R-:W-:Y:S01]  /*4f60*/  UIADD3 UR42, UR42, 0x1, URZ ;  /* 0x000000012a2a7890 */ /* 0x000fe2000fffe03f */
[----:B------:R-:W-:Y:S01]  /*4f70*/  PRMT R3, RZ, 0x7610, R3 ;  /* 0x00007610ff037816 */ /* 0x000fe20000000003 */
[----:B------:R-:W-:Y:S01]  /*4f80*/  UMOV UR47, 0xffffffff ;  /* 0xffffffff002f7882 */ /* 0x000fe20000000000 */
[----:B------:R-:W-:Y:S01]  /*4f90*/  IADD3.X R17, R17, UR37, RZ, P0, !PT ;  /* 0x0000002511117c10 */ /* 0x000fe200087fe4ff */
[----:B------:R-:W-:Y:S01]  /*4fa0*/  UISETP.NE.AND UP0, UPT, UR42, 0x4, UPT ;  /* 0x000000042a00788c */ /* 0x000fe2000bf05270 */
[----:B------:R-:W-:Y:S01]  /*4fb0*/  ISETP.GE.U32.AND P0, PT, R16, UR4, PT ;  /* 0x0000000410007c0c */ /* 0x000fe2000bf06070 */
[----:B------:R-:W-:Y:S02]  /*4fc0*/  IMAD.MOV.U32 R99, RZ, RZ, -0x1 ;  /* 0xffffffffff637424 */ /* 0x000fe400078e00ff */
[----:B------:R-:W-:Y:S01]  /*4fd0*/  USEL UR42, UR42, URZ, UP0 ;  /* 0x0000003f2a2a7287 */ /* 0x000fe20008000000 */
[----:B------:R-:W-:Y:S01]  /*4fe0*/  ISETP.GE.U32.AND.EX P0, PT, R17, UR5, PT, P0 ;  /* 0x0000000511007c0c */ /* 0x000fe2000bf06100 */
[----:B------:R-:W-:-:S12]  /*4ff0*/  IMAD.MOV.U32 R97, RZ, RZ, -0x1 ;  /* 0xffffffffff617424 */ /* 0x000fd800078e00ff */
[----:B------:R-:W-:Y:S05]  /*5000*/  @P0 BRA `(.L_x_92) ;  /* 0x0000000400640947 */ /* 0x000fea0003800000 */
[----:B------:R-:W3:Y:S01]  /*5010*/  S2R R23, SR_CTAID.X ;  /* 0x0000000000177919 */ /* 0x000ee20000002500 */
[----:B-1----:R-:W1:Y:S01]  /*5020*/  LDC.64 R10, c[0x0][0x8d0] ;  /* 0x00023400ff0a7b82 */ /* 0x002e620000000a00 */
[----:B------:R-:W-:Y:S01]  /*5030*/  ULDC UR4, c[0x0][0x150] ;  /* 0x0000540000047ab9 */ /* 0x000fe20000000800 */
[----:B------:R-:W-:Y:S01]  /*5040*/  IMAD.MOV.U32 R8, RZ, RZ, R16 ;  /* 0x000000ffff087224 */ /* 0x000fe200078e0010 */
[----:B------:R-:W4:Y:S01]  /*5050*/  S2R R25, SR_CTAID.Y ;  /* 0x0000000000197919 */ /* 0x000f220000002600 */
[----:B------:R-:W-:-:S04]  /*5060*/  IMAD.MOV.U32 R9, RZ, RZ, R17 ;  /* 0x000000ffff097224 */ /* 0x000fc800078e0011 */
[----:B------:R-:W2:Y:S08]  /*5070*/  LDC R26, c[0x0][0x144] ;  /* 0x00005100ff1a7b82 */ /* 0x000eb00000000800 */
[----:B------:R-:W2:Y:S08]  /*5080*/  LDC R12, c[0x0][0x8d8] ;  /* 0x00023600ff0c7b82 */ /* 0x000eb00000000800 */
[----:B------:R-:W2:Y:S01]  /*5090*/  LDC.64 R20, c[0x0][0x8c8] ;  /* 0x00023200ff147b82 */ /* 0x000ea20000000a00 */
[----:B-1----:R-:W-:-:S04]  /*50a0*/  ISETP.NE.U32.AND P0, PT, R10, RZ, PT ;  /* 0x000000ff0a00720c */ /* 0x002fc80003f05070 */
[----:B------:R-:W-:Y:S02]  /*50b0*/  ISETP.NE.AND.EX P0, PT, R11, RZ, PT, P0 ;  /* 0x000000ff0b00720c */ /* 0x000fe40003f05300 */
[----:B---3--:R-:W-:-:S05]  /*50c0*/  I2FP.F32.U32 R3, R23 ;  /* 0x0000001700037245 */ /* 0x008fca0000201000 */
[----:B------:R-:W-:-:S04]  /*50d0*/  FMUL R3, R3, UR4 ;  /* 0x0000000403037c20 */ /* 0x000fc80008400000 */
[----:B------:R1:W3:Y:S02]  /*50e0*/  F2I.U32.TRUNC.NTZ R24, R3 ;  /* 0x0000000300187305 */ /* 0x0002e4000020f000 */
[----:B----4-:R-:W-:Y:S05]  /*50f0*/  @!P0 BRA `(.L_x_93) ;  /* 0x0000000000288947 */ /* 0x010fea0003800000 */
[----:B-1----:R-:W1:Y:S02]  /*5100*/  LDC R3, c[0x0][0x8dc] ;  /* 0x00023700ff037b82 */ /* 0x002e640000000800 */
[----:B-1----:R-:W-:-:S04]  /*5110*/  IADD3 R3, P0, R16, R3, RZ ;  /* 0x0000000310037210 */ /* 0x002fc80007f1e0ff */
[----:B------:R-:W-:-:S05]  /*5120*/  IADD3.X R13, RZ, R17, RZ, P0, !PT ;  /* 0x00000011ff0d7210 */ /* 0x000fca00007fe4ff */
[----:B------:R-:W-:-:S04]  /*5130*/  IMAD.WIDE.U32 R4, R13, R10, RZ ;  /* 0x0000000a0d047225 */ /* 0x000fc800078e00ff */
[----:B------:R-:W-:-:S04]  /*5140*/  IMAD.WIDE.U32 R6, P0, R3, R11, R4 ;  /* 0x0000000b03067225 */ /* 0x000fc80007800004 */
[----:B------:R-:W-:-:S04]  /*5150*/  IMAD.WIDE.U32 R4, R3, R10, RZ ;  /* 0x0000000a03047225 */ /* 0x000fc800078e00ff */
[----:B------:R-:W-:Y:S01]  /*5160*/  IMAD.X R9, RZ, RZ, RZ, P0 ;  /* 0x000000ffff097224 */ /* 0x000fe200000e06ff */
[----:B------:R-:W-:Y:S01]  /*5170*/  IADD3 RZ, P0, R5, R6, RZ ;  /* 0x0000000605ff7210 */ /* 0x000fe20007f1e0ff */
[----:B------:R-:W-:-:S04]  /*5180*/  IMAD.MOV.U32 R8, RZ, RZ, R7 ;  /* 0x000000ffff087224 */ /* 0x000fc800078e0007 */
[----:B------:R-:W-:-:S08]  /*5190*/  IMAD.WIDE.U32.X R8, R13, R11, R8, P0 ;  /* 0x0000000b0d087225 */ /* 0x000fd000000e0408 */
.L_x_93:
[-CC-:B--2---:R-:W-:Y:S01]  /*51a0*/  SHF.R.U64 R32, R8, R12.reuse, R9.reuse ;  /* 0x0000000c08207219 */ /* 0x184fe20000001209 */
[----:B------:R-:W2:Y:S01]  /*51b0*/  LDC.64 R14, c[0x0][0x8e8] ;  /* 0x00023a00ff0e7b82 */ /* 0x000ea20000000a00 */
[----:B-1----:R-:W-:Y:S01]  /*51c0*/  SHF.R.U32.HI R3, RZ, R12, R9 ;  /* 0x0000000cff037219 */ /* 0x002fe20000011609 */
[----:B---3--:R-:W-:Y:S01]  /*51d0*/  IMAD.MOV R24, RZ, RZ, -R24 ;  /* 0x000000ffff187224 */ /* 0x008fe200078e0a18 */
[----:B------:R-:W-:Y:S01]  /*51e0*/  IADD3 R7, P0, RZ, -R32, RZ ;  /* 0x80000020ff077210 */ /* 0x000fe20007f1e0ff */
[----:B------:R-:W-:Y:S02]  /*51f0*/  ULDC UR4, c[0x0][0x154] ;  /* 0x0000550000047ab9 */ /* 0x000fe40000000800 */
[----:B------:R-:W-:Y:S02]  /*5200*/  IMAD R26, R26, R24, R23 ;  /* 0x000000181a1a7224 */ /* 0x000fe400078e0217 */
[----:B------:R-:W1:Y:S01]  /*5210*/  LDC R8, c[0x0][0x8c0] ;  /* 0x00023000ff087b82 */ /* 0x000e620000000800 */
[----:B------:R-:W-:-:S02]  /*5220*/  IMAD.X R3, RZ, RZ, ~R3, P0 ;  /* 0x000000ffff037224 */ /* 0x000fc400000e0e03 */
[----:B------:R-:W-:-:S04]  /*5230*/  IMAD.WIDE.U32 R4, R7, R20, R16 ;  /* 0x0000001407047225 */ /* 0x000fc800078e0010 */
[----:B------:R-:W-:Y:S01]  /*5240*/  IMAD R6, R3, R20, RZ ;  /* 0x0000001403067224 */ /* 0x000fe200078e02ff */
[----:B------:R-:W3:Y:S03]  /*5250*/  LDC R28, c[0x0][0x8b0] ;  /* 0x00022c00ff1c7b82 */ /* 0x000ee60000000800 */
[----:B------:R-:W-:Y:S02]  /*5260*/  IMAD R3, R7, R21, R6 ;  /* 0x0000001507037224 */ /* 0x000fe400078e0206 */
[----:B------:R-:W-:Y:S02]  /*5270*/  IMAD.MOV.U32 R7, RZ, RZ, 0x1 ;  /* 0x00000001ff077424 */ /* 0x000fe400078e00ff */
[----:B------:R-:W-:Y:S01]  /*5280*/  IMAD.IADD R3, R5, 0x1, R3 ;  /* 0x0000000105037824 */ /* 0x000fe200078e0203 */
[----:B------:R-:W4:Y:S01]  /*5290*/  LDC R30, c[0x0][0x900] ;  /* 0x00024000ff1e7b82 */ /* 0x000f220000000800 */
[----:B------:R-:W-:-:S02]  /*52a0*/  I2FP.F32.U32 R5, R25 ;  /* 0x0000001900057245 */ /* 0x000fc40000201000 */
[----:B--2---:R-:W-:-:S03]  /*52b0*/  ISETP.NE.U32.AND P0, PT, R14, RZ, PT ;  /* 0x000000ff0e00720c */ /* 0x004fc60003f05070 */
[----:B------:R-:W-:Y:S01]  /*52c0*/  FMUL R6, R5, UR4 ;  /* 0x0000000405067c20 */ /* 0x000fe20008400000 */
[----:B------:R-:W-:Y:S01]  /*52d0*/  ISETP.NE.AND.EX P0, PT, R15, RZ, PT, P0 ;  /* 0x000000ff0f00720c */ /* 0x000fe20003f05300 */
[----:B------:R-:W2:Y:S01]  /*52e0*/  LDC R24, c[0x0][0x148] ;  /* 0x00005200ff187b82 */ /* 0x000ea20000000800 */
[-CC-:B-1----:R-:W-:Y:S01]  /*52f0*/  SHF.R.U64 R12, R4, R8.reuse, R3.reuse ;  /* 0x00000008040c7219 */ /* 0x182fe20000001203 */
[----:B------:R1:W1:Y:S01]  /*5300*/  F2I.U32.TRUNC.NTZ R20, R6 ;  /* 0x0000000600147305 */ /* 0x000262000020f000 */
[----:B------:R-:W-:Y:S01]  /*5310*/  SHF.R.U32.HI R3, RZ, R8, R3 ;  /* 0x00000008ff037219 */ /* 0x000fe20000011603 */
[----:B------:R-:W-:-:S04]  /*5320*/  IMAD.MOV.U32 R5, RZ, RZ, -0x1 ;  /* 0xffffffffff057424 */ /* 0x000fc800078e00ff */
[----:B------:R-:W1:Y:S01]  /*5330*/  LDC R21, c[0x0][0x8a8] ;  /* 0x00022a00ff157b82 */ /* 0x000e620000000800 */
[-CC-:B---3--:R-:W-:Y:S02]  /*5340*/  SHF.R.U64 R10, R12, R28.reuse, R3.reuse ;  /* 0x0000001c0c0a7219 */ /* 0x188fe40000001203 */
[----:B------:R-:W-:-:S05]  /*5350*/  SHF.R.U32.HI R3, RZ, R28, R3 ;  /* 0x0000001cff037219 */ /* 0x000fca0000011603 */
[----:B------:R-:W3:Y:S01]  /*5360*/  LDC R27, c[0x0][0x8f0] ;  /* 0x00023c00ff1b7b82 */ /* 0x000ee20000000800 */
[-C--:B----4-:R-:W-:Y:S02]  /*5370*/  SHF.L.U32 R4, R5, R30.reuse, RZ ;  /* 0x0000001e05047219 */ /* 0x090fe400000006ff */
[--C-:B------:R-:W-:Y:S02]  /*5380*/  SHF.R.U64 R13, R10, R30, R3.reuse ;  /* 0x0000001e0a0d7219 */ /* 0x100fe40000001203 */
[----:B------:R-:W-:Y:S02]  /*5390*/  LOP3.LUT R23, RZ, R4, RZ, 0x33, !PT ;  /* 0x00000004ff177212 */ /* 0x000fe400078e33ff */
[-C--:B------:R-:W-:Y:S01]  /*53a0*/  SHF.R.U32.HI R5, RZ, R30.reuse, R3 ;  /* 0x0000001eff057219 */ /* 0x080fe20000011603 */
[----:B------:R-:W4:Y:S01]  /*53b0*/  LDC R29, c[0x0][0x8e0] ;  /* 0x00023800ff1d7b82 */ /* 0x000f220000000800 */
[----:B------:R-:W-:Y:S01]  /*53c0*/  SHF.L.U32 R99, R7, R30, RZ ;  /* 0x0000001e07637219 */ /* 0x000fe200000006ff */
[----:B------:R-:W-:-:S06]  /*53d0*/  IMAD.MOV.U32 R4, RZ, RZ, R13 ;  /* 0x000000ffff047224 */ /* 0x000fcc00078e000d */
[----:B------:R-:W1:Y:S01]  /*53e0*/  LDC R31, c[0x0][0x8b8] ;  /* 0x00022e00ff1f7b82 */ /* 0x000e620000000800 */
[----:B------:R-:W-:Y:S05]  /*53f0*/  @!P0 BRA `(.L_x_94) ;  /* 0x0000000000288947 */ /* 0x000fea0003800000 */
[----:B------:R-:W5:Y:S02]  /*5400*/  LDC R4, c[0x0][0x8f4] ;  /* 0x00023d00ff047b82 */ /* 0x000f640000000800 */
[----:B-----5:R-:W-:-:S05]  /*5410*/  IADD3 R3, P0, R13, R4, RZ ;  /* 0x000000040d037210 */ /* 0x020fca0007f1e0ff */
[----:B------:R-:W-:-:S04]  /*5420*/  IMAD.X R11, RZ, RZ, R5, P0 ;  /* 0x000000ffff0b7224 */ /* 0x000fc800000e0605 */
[----:B------:R-:W-:-:S04]  /*5430*/  IMAD.WIDE.U32 R4, R11, R14, RZ ;  /* 0x0000000e0b047225 */ /* 0x000fc800078e00ff */
[----:B-1----:R-:W-:-:S04]  /*5440*/  IMAD.WIDE.U32 R6, P0, R3, R15, R4 ;  /* 0x0000000f03067225 */ /* 0x002fc80007800004 */
[----:B------:R-:W-:-:S04]  /*5450*/  IMAD.WIDE.U32 R4, R3, R14, RZ ;  /* 0x0000000e03047225 */ /* 0x000fc800078e00ff */
[----:B------:R-:W-:Y:S01]  /*5460*/  IMAD.X R9, RZ, RZ, RZ, P0 ;  /* 0x000000ffff097224 */ /* 0x000fe200000e06ff */
[----:B------:R-:W-:Y:S01]  /*5470*/  IADD3 RZ, P0, R5, R6, RZ ;  /* 0x0000000605ff7210 */ /* 0x000fe20007f1e0ff */
[----:B------:R-:W-:-:S04]  /*5480*/  IMAD.MOV.U32 R8, RZ, RZ, R7 ;  /* 0x000000ffff087224 */ /* 0x000fc800078e0007 */
[----:B------:R-:W-:-:S08]  /*5490*/  IMAD.WIDE.U32.X R4, R11, R15, R8, P0 ;  /* 0x0000000f0b047225 */ /* 0x000fd000000e0408 */
.L_x_94:
[----:B------:R-:W-:Y:S01]  /*54a0*/  ISETP.NE.AND P0, PT, R2, 0x1, PT ;  /* 0x000000010200780c */ /* 0x000fe20003f05270 */
[----:B-1----:R-:W-:Y:S01]  /*54b0*/  IMAD.MOV R20, RZ, RZ, -R20 ;  /* 0x000000ffff147224 */ /* 0x002fe200078e0a14 */
[----:B---3--:R-:W-:Y:S01]  /*54c0*/  SHF.R.U64 R3, R4, R27, R5 ;  /* 0x0000001b04037219 */ /* 0x008fe20000001205 */
[----:B------:R-:W-:Y:S01]  /*54d0*/  VIADD R5, R21, 0xffffffff ;  /* 0xffffffff15057836 */ /* 0x000fe20000000000 */
[----:B------:R-:W-:Y:S02]  /*54e0*/  LOP3.LUT R10, R10, R23, RZ, 0xc0, !PT ;  /* 0x000000170a0a7212 */ /* 0x000fe400078ec0ff */
[----:B------:R-:W-:Y:S02]  /*54f0*/  IADD3 R4, -R3, RZ, RZ ;  /* 0x000000ff03047210 */ /* 0x000fe40007ffe1ff */
[----:B------:R-:W-:Y:S01]  /*5500*/  LOP3.LUT R12, R12, R5, RZ, 0xc0, !PT ;  /* 0x000000050c0c7212 */ /* 0x000fe200078ec0ff */
[----:B------:R-:W-:Y:S01]  /*5510*/  IMAD R99, R99, R3, R10 ;  /* 0x0000000363637224 */ /* 0x000fe200078e020a */
[----:B------:R-:W-:Y:S01]  /*5520*/  R2UR UR47, R32 ;  /* 0x00000000202f72ca */ /* 0x000fe200000e0000 */
[----:B----4-:R-:W-:-:S02]  /*5530*/  IMAD R3, R4, R29, R13 ;  /* 0x0000001d04037224 */ /* 0x010fc400078e020d */
[----:B--2---:R-:W-:Y:S02]  /*5540*/  @P0 IMAD R26, R24, R20, R25 ;  /* 0x00000014181a0224 */ /* 0x004fe400078e0219 */
[----:B------:R-:W-:Y:S02]  /*5550*/  IMAD R4, R3, R21, R12 ;  /* 0x0000001503047224 */ /* 0x000fe400078e020c */
[----:B------:R-:W-:Y:S02]  /*5560*/  IMAD R99, R99, R31, R26 ;  /* 0x0000001f63637224 */ /* 0x000fe400078e021a */
[----:B------:R-:W-:-:S03]  /*5570*/  IMAD.MOV.U32 R3, RZ, RZ, 0x1 ;  /* 0x00000001ff037424 */ /* 0x000fc600078e00ff */
[----:B------:R-:W-:Y:S02]  /*5580*/  SEL R97, R4, R99, !P0 ;  /* 0x0000006304617207 */ /* 0x000fe40004000000 */
[----:B------:R-:W-:-:S07]  /*5590*/  SEL R99, R99, R4, !P0 ;  /* 0x0000000463637207 */ /* 0x000fce0004000000 */
.L_x_92:
[----:B------:R-:W-:Y:S01]  /*55a0*/  UIADD3 UR49, UR50, UR49, URZ ;  /* 0x0000003132317290 */ /* 0x000fe2000fffe03f */
[----:B------:R-:W-:Y:S01]  /*55b0*/  LOP3.LUT P0, RZ, R3, 0xff, RZ, 0xc0, !PT ;  /* 0x000000ff03ff7812 */ /* 0x000fe2000780c0ff */
[----:B------:R-:W-:Y:S01]  /*55c0*/  UIADD3 UR43, UR43, 0x4, URZ ;  /* 0x000000042b2b7890 */ /* 0x000fe2000fffe03f */
[----:B------:R-:W-:Y:S01]  /*55d0*/  IMAD.MOV.U32 R98, RZ, RZ, R0 ;  /* 0x000000ffff627224 */ /* 0x000fe200078e0000 */
[----:B------:R-:W-:Y:S02]  /*55e0*/  USHF.R.U32.HI UR4, URZ, 0x2, UR49 ;  /* 0x000000023f047899 */ /* 0x000fe40008011631 */
[----:B------:R-:W-:Y:S02]  /*55f0*/  UISETP.GT.U32.AND UP0, UPT, UR49, 0x3, UPT ;  /* 0x000000033100788c */ /* 0x000fe4000bf04070 */
[----:B------:R-:W-:Y:S02]  /*5600*/  ULOP3.LUT UR4, UR4, 0x1, URZ, 0xc0, !UPT ;  /* 0x0000000104047892 */ /* 0x000fe4000f8ec03f */
[----:B------:R-:W-:-:S02]  /*5610*/  UISETP.LT.U32.AND UP0, UPT, UR50, 0x4, UP0 ;  /* 0x000000043200788c */ /* 0x000fc40008701070 */
[----:B------:R-:W-:Y:S02]  /*5620*/  UISETP.NE.U32.AND UP1, UPT, UR4, 0x1, UPT ;  /* 0x000000010400788c */ /* 0x000fe4000bf25070 */
[----:B------:R-:W-:Y:S02]  /*5630*/  USEL UR5, URZ, 0x1, !UP0 ;  /* 0x000000013f057887 */ /* 0x000fe4000c000000 */
[----:B------:R-:W-:Y:S02]  /*5640*/  UISETP.GT.U32.AND UP1, UPT, UR50, 0x3, !UP1 ;  /* 0x000000033200788c */ /* 0x000fe4000cf24070 */
[----:B------:R-:W-:Y:S02]  /*5650*/  ULOP3.LUT UR49, UR49, 0x3, URZ, 0xc0, !UPT ;  /* 0x0000000331317892 */ /* 0x000fe4000f8ec03f */
[----:B------:R-:W-:-:S04]  /*5660*/  USEL UR4, URZ, 0x1, !UP1 ;  /* 0x000000013f047887 */ /* 0x000fc8000c800000 */
[----:B------:R-:W-:Y:S01]  /*5670*/  ULOP3.LUT UR48, UR4, UR48, UR5, 0x96, !UPT ;  /* 0x0000003004307292 */ /* 0x000fe2000f8e9605 */
[----:B------:R-:W-:Y:S11]  /*5680*/  @P0 BRA `(.L_x_95) ;  /* 0xffffffc000280947 */ /* 0x000ff6000383ffff */
[----:B------:R-:W-:-:S13]  /*5690*/  PLOP3.LUT P0, PT, PT, PT, PT, 0x8, 0x0 ;  /* 0x000000000000781c */ /* 0x000fda0003f0e170 */
.L_x_22:
[----:B------:R-:W-:Y:S05]  /*56a0*/  @P0 BRA `(.L_x_14) ;  /* 0x0000002800840947 */ /* 0x000fea0003800000 */
[----:B------:R-:W-:Y:S01]  /*56b0*/  ULDC.64 UR6, c[0x0][0x588] ;  /* 0x0001620000067ab9 */ /* 0x000fe20000000a00 */
[----:B------:R-:W-:Y:S01]  /*56c0*/  ISETP.NE.U32.AND P1, PT, R105, RZ, PT ;  /* 0x000000ff6900720c */ /* 0x000fe20003f25070 */
[----:B------:R-:W-:-:S04]  /*56d0*/  DEPBAR.LE SB0, 0x0 ;  /* 0x000080000000791a */ /* 0x000fc80000000000 */
[----:B------:R-:W-:Y:S01]  /*56e0*/  ISETP.NE.U32.AND P0, PT, RZ, UR6, PT ;  /* 0x00000006ff007c0c */ /* 0x000fe2000bf05070 */
[----:B------:R-:W-:Y:S01]  /*56f0*/  BSSY B0, `(.L_x_96) ;  /* 0x0000015000007945 */ /* 0x000fe20003800000 */
[----:B------:R-:W-:Y:S02]  /*5700*/  ISETP.NE.AND.EX P1, PT, R107, RZ, PT, P1 ;  /* 0x000000ff6b00720c */ /* 0x000fe40003f25310 */
[----:B------:R-:W-:-:S13]  /*5710*/  ISETP.NE.AND.EX P0, PT, RZ, UR7, PT, P0 ;  /* 0x00000007ff007c0c */ /* 0x000fda000bf05300 */
[----:B------:R-:W-:Y:S05]  /*5720*/  @P0 BRA P1, `(.L_x_97) ;  /* 0x0000000000440947 */ /* 0x000fea0000800000 */
[----:B------:R-:W-:-:S04]  /*5730*/  ISETP.NE.U32.AND P0, PT, R105, RZ, PT ;  /* 0x000000ff6900720c */ /* 0x000fc80003f05070 */
[----:B------:R-:W-:-:S13]  /*5740*/  ISETP.NE.AND.EX P0, PT, R107, RZ, PT, P0 ;  /* 0x000000ff6b00720c */ /* 0x000fda0003f05300 */
[----:B------:R-:W-:Y:S05]  /*5750*/  @!P0 BRA `(.L_x_98) ;  /* 0x00000000002c8947 */ /* 0x000fea0003800000 */
[----:B------:R-:W-:-:S13]  /*5760*/  LOP3.LUT P0, RZ, R90, 0xff, RZ, 0xc0, !PT ;  /* 0x000000ff5aff7812 */ /* 0x000fda000780c0ff */
[----:B------:R-:W-:Y:S05]  /*5770*/  @!P0 BRA `(.L_x_99) ;  /* 0x0000000000108947 */ /* 0x000fea0003800000 */
[----:B-----5:R-:W-:-:S13]  /*5780*/  FSETP.NEU.AND P0, PT, R92, RZ, PT ;  /* 0x000000ff5c00720b */ /* 0x020fda0003f0d000 */
[----:B------:R-:W-:Y:S05]  /*5790*/  @!P0 BREAK B0 ;  /* 0x0000000000008942 */ /* 0x000fea0003800000 */
[----:B------:R-:W-:Y:S05]  /*57a0*/  @P0 BRA `(.L_x_97) ;  /* 0x0000000000240947 */ /* 0x000fea0003800000 */
[----:B------:R-:W-:Y:S05]  /*57b0*/  BRA `(.L_x_14) ;  /* 0x0000002800407947 */ /* 0x000fea0003800000 */
.L_x_99:
[----:B------:R-:W-:-:S04]  /*57c0*/  ISETP.NE.U32.AND P0, PT, RZ, UR6, PT ;  /* 0x00000006ff007c0c */ /* 0x000fc8000bf05070 */
[----:B------:R-:W-:-:S13]  /*57d0*/  ISETP.NE.AND.EX P0, PT, RZ, UR7, PT, P0 ;  /* 0x00000007ff007c0c */ /* 0x000fda000bf05300 */
[----:B------:R-:W-:Y:S05]  /*57e0*/  @!P0 BREAK B0 ;  /* 0x0000000000008942 */ /* 0x000fea0003800000 */
[----:B------:R-:W-:Y:S05]  /*57f0*/  @P0 BRA `(.L_x_97) ;  /* 0x0000000000100947 */ /* 0x000fea0003800000 */
[----:B------:R-:W-:Y:S05]  /*5800*/  BRA `(.L_x_14) ;  /* 0x00000028002c7947 */ /* 0x000fea0003800000 */
.L_x_98:
[----:B-----5:R-:W-:-:S13]  /*5810*/  FSETP.NEU.AND P0, PT, R92, RZ, PT ;  /* 0x000000ff5c00720b */ /* 0x020fda0003f0d000 */
[----:B------:R-:W-:Y:S05]  /*5820*/  @!P0 BREAK B0 ;  /* 0x0000000000008942 */ /* 0x000fea0003800000 */
[----:B------:R-:W-:Y:S05]  /*5830*/  @!P0 BRA `(.L_x_14) ;  /* 0x0000002800208947 */ /* 0x000fea0003800000 */
.L_x_97:
[----:B-1----:R-:W-:Y:S05]  /*5840*/  BSYNC B0 ;  /* 0x0000000000007941 */ /* 0x002fea0003800000 */
.L_x_96:
[----:B------:R-:W-:-:S04]  /*5850*/  LOP3.LUT R19, R19, 0x1, RZ, 0xfc, !PT ;  /* 0x0000000113137812 */ /* 0x000fc800078efcff */
[----:B------:R-:W-:-:S13]  /*5860*/  ISETP.NE.AND P0, PT, R19, 0x3, PT ;  /* 0x000000031300780c */ /* 0x000fda0003f05270 */
[----:B------:R-:W-:Y:S05]  /*5870*/  @!P0 BRA `(.L_x_100) ;  /* 0x0000000000048947 */ /* 0x000fea0003800000 */
[----:B------:R-:W-:Y:S01]  /*5880*/  BPT.TRAP 0x1 ;  /* 0x000000040000795c */ /* 0x000fe20000300000 */
.L_x_100:
[----:B------:R-:W1:Y:S01]  /*5890*/  S2UR UR5, SR_CgaCtaId ;  /* 0x00000000000579c3 */ /* 0x000e620000008800 */
[----:B------:R-:W-:Y:S02]  /*58a0*/  UMOV UR4, 0x400 ;  /* 0x0000040000047882 */ /* 0x000fe40000000000 */
[----:B-1----:R-:W-:-:S04]  /*58b0*/  ULEA UR4, UR5, UR4, 0x18 ;  /* 0x0000000405047291 */ /* 0x002fc8000f8ec03f */
[----:B------:R-:W-:-:S04]  /*58c0*/  ULEA UR4, UR42, UR4, 0x3 ;  /* 0x000000042a047291 */ /* 0x000fc8000f8e183f */
[----:B------:R-:W-:-:S04]  /*58d0*/  UIADD3 UR4, UR4, 0x60, URZ ;  /* 0x0000006004047890 */ /* 0x000fc8000fffe03f */
[----:B------:R-:W-:-:S09]  /*58e0*/  UPRMT UR4, UR5, 0x654, UR4 ;  /* 0x0000065405047896 */ /* 0x000fd20008000004 */
[----:B------:R-:W-:Y:S01]  /*58f0*/  SYNCS.ARRIVE.TRANS64.RED.A1T0 RZ, [UR4], RZ ;  /* 0x000000ffffff79a7 */ /* 0x000fe20008100404 */
[----:B------:R-:W-:Y:S05]  /*5900*/  BRA `(.L_x_14) ;  /* 0x0000002400ec7947 */ /* 0x000fea0003800000 */
.L_x_13:
[----:B------:R-:W-:Y:S01]  /*5910*/  ULDC.64 UR4, c[0x0][0x8f8] ;  /* 0x00023e0000047ab9 */ /* 0x000fe20000000a00 */
[----:B------:R-:W-:Y:S01]  /*5920*/  PRMT R8, RZ, 0x7610, R8 ;  /* 0x00007610ff087816 */ /* 0x000fe20000000008 */
[----:B------:R-:W-:Y:S01]  /*5930*/  IMAD.MOV.U32 R21, RZ, RZ, -0x1 ;  /* 0xffffffffff157424 */ /* 0x000fe200078e00ff */
[----:B------:R-:W-:Y:S01]  /*5940*/  ISETP.GE.U32.AND P1, PT, R16, UR4, PT ;  /* 0x0000000410007c0c */ /* 0x000fe2000bf26070 */
[----:B------:R-:W-:Y:S02]  /*5950*/  IMAD.MOV.U32 R20, RZ, RZ, -0x1 ;  /* 0xffffffffff147424 */ /* 0x000fe400078e00ff */
[----:B------:R-:W-:Y:S01]  /*5960*/  IMAD.MOV.U32 R13, RZ, RZ, -0x1 ;  /* 0xffffffffff0d7424 */ /* 0x000fe200078e00ff */
[----:B------:R-:W-:-:S13]  /*5970*/  ISETP.GE.U32.AND.EX P1, PT, R17, UR5, PT, P1 ;  /* 0x0000000511007c0c */ /* 0x000fda000bf26110 */
        /* <DEDUP_REMOVED lines=19> */
.L_x_102:
[----:B------:R-:W2:Y:S01]  /*5ab0*/  LDC.64 R30, c[0x0][0x8e8] ;  /* 0x00023a00ff1e7b82 */ /* 0x000ea20000000a00 */
[-CC-:B------:R-:W-:Y:S02]  /*5ac0*/  SHF.R.U64 R24, R14, R8.reuse, R15.reuse ;  /* 0x000000080e187219 */ /* 0x180fe4000000120f */
[----:B------:R-:W-:Y:S02]  /*5ad0*/  SHF.R.U32.HI R8, RZ, R8, R15 ;  /* 0x00000008ff087219 */ /* 0x000fe4000001160f */
[----:B------:R-:W-:Y:S02]  /*5ae0*/  IADD3 R13, P1, RZ, -R24, RZ ;  /* 0x80000018ff0d7210 */ /* 0x000fe40007f3e0ff */
[----:B------:R-:W-:Y:S01]  /*5af0*/  MOV R34, 0x1 ;  /* 0x0000000100227802 */ /* 0x000fe20000000f00 */
[----:B------:R-:W3:Y:S02]  /*5b00*/  LDC R12, c[0x0][0x8c0] ;  /* 0x00023000ff0c7b82 */ /* 0x000ee40000000800 */
[----:B------:R-:W-:-:S04]  /*5b10*/  IMAD.X R11, RZ, RZ, ~R8, P1 ;  /* 0x000000ffff0b7224 */ /* 0x000fc800008e0e08 */
[-C--:B------:R-:W-:Y:S02]  /*5b20*/  IMAD R8, R11, R26.reuse, RZ ;  /* 0x0000001a0b087224 */ /* 0x080fe400078e02ff */
[----:B------:R-:W4:Y:S01]  /*5b30*/  LDC R14, c[0x0][0x8b0] ;  /* 0x00022c00ff0e7b82 */ /* 0x000f220000000800 */
[----:B------:R-:W-:-:S04]  /*5b40*/  IMAD.WIDE.U32 R10, R13, R26, R16 ;  /* 0x0000001a0d0a7225 */ /* 0x000fc800078e0010 */
[----:B------:R-:W-:-:S03]  /*5b50*/  IMAD R13, R13, R27, R8 ;  /* 0x0000001b0d0d7224 */ /* 0x000fc600078e0208 */
[----:B------:R-:W5:Y:S01]  /*5b60*/  LDC R29, c[0x0][0x900] ;  /* 0x00024000ff1d7b82 */ /* 0x000f620000000800 */
[----:B------:R-:W-:Y:S01]  /*5b70*/  IMAD.IADD R11, R11, 0x1, R13 ;  /* 0x000000010b0b7824 */ /* 0x000fe200078e020d */
[----:B--2---:R-:W-:-:S04]  /*5b80*/  ISETP.NE.U32.AND P1, PT, R30, RZ, PT ;  /* 0x000000ff1e00720c */ /* 0x004fc80003f25070 */
[----:B------:R-:W-:Y:S02]  /*5b90*/  ISETP.NE.AND.EX P1, PT, R31, RZ, PT, P1 ;  /* 0x000000ff1f00720c */ /* 0x000fe40003f25310 */
[----:B------:R-:W2:Y:S01]  /*5ba0*/  LDC R26, c[0x0][0x8a8] ;  /* 0x00022a00ff1a7b82 */ /* 0x000ea20000000800 */
[-CC-:B---3--:R-:W-:Y:S01]  /*5bb0*/  SHF.R.U64 R20, R10, R12.reuse, R11.reuse ;  /* 0x0000000c0a147219 */ /* 0x188fe2000000120b */
[----:B------:R-:W-:Y:S01]  /*5bc0*/  IMAD.MOV.U32 R10, RZ, RZ, -0x1 ;  /* 0xffffffffff0a7424 */ /* 0x000fe200078e00ff */
[----:B------:R-:W-:-:S05]  /*5bd0*/  SHF.R.U32.HI R11, RZ, R12, R11 ;  /* 0x0000000cff0b7219 */ /* 0x000fca000001160b */
[----:B------:R-:W3:Y:S01]  /*5be0*/  LDC R28, c[0x0][0x8f0] ;  /* 0x00023c00ff1c7b82 */ /* 0x000ee20000000800 */
[-CC-:B----4-:R-:W-:Y:S02]  /*5bf0*/  SHF.R.U64 R25, R20, R14.reuse, R11.reuse ;  /* 0x0000000e14197219 */ /* 0x190fe4000000120b */
[----:B------:R-:W-:-:S05]  /*5c00*/  SHF.R.U32.HI R8, RZ, R14, R11 ;  /* 0x0000000eff087219 */ /* 0x000fca000001160b */
[----:B------:R-:W4:Y:S01]  /*5c10*/  LDC R32, c[0x0][0x8e0] ;  /* 0x00023800ff207b82 */ /* 0x000f220000000800 */
[-C--:B-----5:R-:W-:Y:S02]  /*5c20*/  SHF.L.U32 R10, R10, R29.reuse, RZ ;  /* 0x0000001d0a0a7219 */ /* 0x0a0fe400000006ff */
[-CC-:B------:R-:W-:Y:S02]  /*5c30*/  SHF.R.U64 R27, R25, R29.reuse, R8.reuse ;  /* 0x0000001d191b7219 */ /* 0x180fe40000001208 */
[----:B------:R-:W-:Y:S02]  /*5c40*/  LOP3.LUT R36, RZ, R10, RZ, 0x33, !PT ;  /* 0x0000000aff247212 */ /* 0x000fe400078e33ff */
[----:B------:R-:W-:Y:S01]  /*5c50*/  SHF.R.U32.HI R11, RZ, R29, R8 ;  /* 0x0000001dff0b7219 */ /* 0x000fe20000011608 */
[----:B------:R-:W1:Y:S01]  /*5c60*/  LDC R33, c[0x0][0x8b8] ;  /* 0x00022e00ff217b82 */ /* 0x000e620000000800 */
[----:B------:R-:W-:Y:S01]  /*5c70*/  IMAD.MOV.U32 R10, RZ, RZ, R27 ;  /* 0x000000ffff0a7224 */ /* 0x000fe200078e001b */
[----:B------:R-:W-:Y:S06]  /*5c80*/  @!P1 BRA `(.L_x_103) ;  /* 0x0000000000289947 */ /* 0x000fec0003800000 */
        /* <DEDUP_REMOVED lines=10> */
.L_x_103:
[----:B------:R-:W-:Y:S01]  /*5d30*/  ISETP.NE.AND P1, PT, R2, 0x1, PT ;  /* 0x000000010200780c */ /* 0x000fe20003f25270 */
[----:B------:R-:W-:Y:S01]  /*5d40*/  IMAD.MOV.U32 R13, RZ, RZ, R24 ;  /* 0x000000ffff0d7224 */ /* 0x000fe200078e0018 */
[----:B---3--:R-:W-:Y:S01]  /*5d50*/  SHF.R.U64 R8, R10, R28, R11 ;  /* 0x0000001c0a087219 */ /* 0x008fe2000000120b */
[----:B--2---:R-:W-:Y:S01]  /*5d60*/  VIADD R11, R26, 0xffffffff ;  /* 0xffffffff1a0b7836 */ /* 0x004fe20000000000 */
[----:B------:R-:W-:Y:S02]  /*5d70*/  SHF.L.U32 R34, R34, R29, RZ ;  /* 0x0000001d22227219 */ /* 0x000fe400000006ff */
[----:B------:R-:W-:Y:S01]  /*5d80*/  LOP3.LUT R7, R25, R36, RZ, 0xc0, !PT ;  /* 0x0000002419077212 */ /* 0x000fe200078ec0ff */
[----:B------:R-:W-:-:S04]  /*5d90*/  IMAD.MOV R10, RZ, RZ, -R8 ;  /* 0x000000ffff0a7224 */ /* 0x000fc800078e0a08 */
[----:B------:R-:W-:Y:S01]  /*5da0*/  IMAD R8, R34, R8, R7 ;  /* 0x0000000822087224 */ /* 0x000fe200078e0207 */
[----:B------:R-:W-:Y:S01]  /*5db0*/  LOP3.LUT R7, R20, R11, RZ, 0xc0, !PT ;  /* 0x0000000b14077212 */ /* 0x000fe200078ec0ff */
[----:B------:R-:W-:Y:S02]  /*5dc0*/  @P1 IMAD R3, R9, R23, R6 ;  /* 0x0000001709031224 */ /* 0x000fe400078e0206 */
[----:B----4-:R-:W-:Y:S02]  /*5dd0*/  IMAD R6, R10, R32, R27 ;  /* 0x000000200a067224 */ /* 0x010fe400078e021b */
[----:B-1----:R-:W-:Y:S02]  /*5de0*/  IMAD R3, R8, R33, R3 ;  /* 0x0000002108037224 */ /* 0x002fe400078e0203 */
[----:B------:R-:W-:Y:S02]  /*5df0*/  IMAD R6, R6, R26, R7 ;  /* 0x0000001a06067224 */ /* 0x000fe400078e0207 */
[----:B------:R-:W-:-:S03]  /*5e00*/  IMAD.MOV.U32 R8, RZ, RZ, 0x1 ;  /* 0x00000001ff087424 */ /* 0x000fc600078e00ff */
[----:B------:R-:W-:Y:S02]  /*5e10*/  SEL R20, R6, R3, !P1 ;  /* 0x0000000306147207 */ /* 0x000fe40004800000 */
[----:B------:R-:W-:-:S07]  /*5e20*/  SEL R21, R3, R6, !P1 ;  /* 0x0000000603157207 */ /* 0x000fce0004800000 */
.L_x_101:
[----:B------:R-:W-:-:S08]  /*5e30*/  NOP ;  /* 0x0000000000007918 */ /* 0x000fd00000000000 */
[----:B------:R-:W2:-:S00]  /*5e40*/  USETMAXREG.DEALLOC.CTAPOOL 0x28 ;  /* 0x00000028000079c8 */ /* 0x000e8000080e0500 */
[----:B--2---:R-:W-:-:S13]  /*5e50*/  ISETP.NE.AND P1, PT, R0, 0x1, PT ;  /* 0x000000010000780c */ /* 0x004fda0003f25270 */
[----:B------:R-:W-:Y:S05]  /*5e60*/  @!P1 BRA `(.L_x_14) ;  /* 0x0000002000949947 */ /* 0x000fea0003800000 */
[----:B------:R-:W-:Y:S05]  /*5e70*/  @!P4 BRA `(.L_x_104) ;  /* 0x0000001000a8c947 */ /* 0x000fea0003800000 */
[----:B------:R-:W-:-:S13]  /*5e80*/  ISETP.NE.OR P0, PT, R0, 0x2, P0 ;  /* 0x000000020000780c */ /* 0x000fda0000705670 */
[----:B------:R-:W-:Y:S05]  /*5e90*/  @P0 BRA `(.L_x_14) ;  /* 0x0000002000880947 */ /* 0x000fea0003800000 */
[----:B------:R-:W-:-:S13]  /*5ea0*/  LOP3.LUT P1, RZ, R8, 0xff, RZ, 0xc0, !PT ;  /* 0x000000ff08ff7812 */ /* 0x000fda000782c0ff */
[----:B------:R-:W-:Y:S05]  /*5eb0*/  @!P1 BRA `(.L_x_105) ;  /* 0x0000000000189947 */ /* 0x000fea0003800000 */
[----:B------:R-:W-:Y:S01]  /*5ec0*/  UMOV UR4, 0x400 ;  /* 0x0000040000047882 */ /* 0x000fe20000000000 */
[----:B------:R-:W-:Y:S01]  /*5ed0*/  IMAD.MOV.U32 R0, RZ, RZ, RZ ;  /* 0x000000ffff007224 */ /* 0x000fe200078e00ff */
[----:B-1----:R-:W-:-:S04]  /*5ee0*/  ULEA UR4, UR36, UR4, 0x18 ;  /* 0x0000000424047291 */ /* 0x002fc8000f8ec03f */
[----:B------:R-:W-:-:S05]  /*5ef0*/  SHF.L.U32 R0, R0, 0x1f, RZ ;  /* 0x0000001f00007819 */ /* 0x000fca00000006ff */
[----:B------:R-:W1:Y:S02]  /*5f00*/  SYNCS.PHASECHK.TRANS64.TRYWAIT P0, [UR4+0x88], R0 ;  /* 0x00008800ff0075a7 */ /* 0x000e640008000144 */
[----:B-1----:R-:W-:Y:S05]  /*5f10*/  @!P0 BRA `(.L_x_106) ;  /* 0x0000002000f08947 */ /* 0x002fea0003800000 */
.L_x_105:
[----:B-1----:R-:W-:Y:S01]  /*5f20*/  PRMT R0, RZ, 0x7610, R0 ;  /* 0x00007610ff007816 */ /* 0x002fe20000000000 */
[----:B------:R-:W-:Y:S06]  /*5f30*/  @P3 BRA `(.L_x_107) ;  /* 0x0000000000243947 */ /* 0x000fec0003800000 */
[----:B------:R-:W-:Y:S02]  /*5f40*/  ULDC.64 UR4, c[0x0][0x588] ;  /* 0x0001620000047ab9 */ /* 0x000fe40000000a00 */
[----:B------:R-:W-:-:S04]  /*5f50*/  ISETP.NE.U32.AND P0, PT, RZ, UR4, PT ;  /* 0x00000004ff007c0c */ /* 0x000fc8000bf05070 */
[----:B------:R-:W-:-:S13]  /*5f60*/  ISETP.NE.AND.EX P0, PT, RZ, UR5, PT, P0 ;  /* 0x00000005ff007c0c */ /* 0x000fda000bf05300 */
[----:B------:R-:W-:Y:S05]  /*5f70*/  @!P0 BRA `(.L_x_108) ;  /* 0x00000000000c8947 */ /* 0x000fea0003800000 */
[----:B------:R2:W5:Y:S01]  /*5f80*/  LDG.E R3, desc[UR40][R4.64] ;  /* 0x0000002804037981 */ /* 0x000562000c1e1900 */
[----:B------:R-:W-:Y:S01]  /*5f90*/  IMAD.MOV.U32 R0, RZ, RZ, 0x1 ;  /* 0x00000001ff007424 */ /* 0x000fe200078e00ff */
[----:B------:R-:W-:Y:S06]  /*5fa0*/  BRA `(.L_x_107) ;  /* 0x0000000000087947 */ /* 0x000fec0003800000 */
.L_x_108:
[----:B------:R-:W1:Y:S01]  /*5fb0*/  LDC R3, c[0x0][0x580] ;  /* 0x00016000ff037b82 */ /* 0x000e620000000800 */
[----:B------:R-:W-:-:S07]  /*5fc0*/  IMAD.MOV.U32 R0, RZ, RZ, 0x1 ;  /* 0x00000001ff007424 */ /* 0x000fce00078e00ff */
.L_x_107:
[----:B------:R-:W-:Y:S01]  /*5fd0*/  IMAD.MOV.U32 R8, RZ, RZ, 0x1 ;  /* 0x00000001ff087424 */ /* 0x000fe200078e00ff */
[----:B------:R-:W-:Y:S06]  /*5fe0*/  @!P1 BRA `(.L_x_109) ;  /* 0x0000000c00dc9947 */ /* 0x000fec0003800000 */
[----:B------:R-:W3:Y:S01]  /*5ff0*/  LDC R9, c[0x0][0x900] ;  /* 0x00024000ff097b82 */ /* 0x000ee20000000800 */
[----:B--2---:R-:W-:Y:S01]  /*6000*/  IMAD.MOV.U32 R4, RZ, RZ, -0x1 ;  /* 0xffffffffff047424 */ /* 0x004fe200078e00ff */
[----:B------:R-:W-:Y:S01]  /*6010*/  MOV R6, 0x1 ;  /* 0x0000000100067802 */ /* 0x000fe20000000f00 */
[----:B------:R-:W-:Y:S01]  /*6020*/  IMAD.MOV.U32 R8, RZ, RZ, 0x1 ;  /* 0x00000001ff087424 */ /* 0x000fe200078e00ff */
[----:B------:R-:W-:Y:S01]  /*6030*/  LOP3.LUT R10, R19, 0x2, RZ, 0xfc, !PT ;  /* 0x00000002130a7812 */ /* 0x000fe200078efcff */
[----:B------:R-:W-:Y:S01]  /*6040*/  ULDC.64 UR6, c[0x0][0x198] ;  /* 0x0000660000067ab9 */ /* 0x000fe20000000a00 */
[----:B------:R-:W-:Y:S01]  /*6050*/  ULDC.64 UR14, c[0x0][0x588] ;  /* 0x00016200000e7ab9 */ /* 0x000fe20000000a00 */
[----:B------:R-:W-:Y:S01]  /*6060*/  ULDC.64 UR22, c[0x0][0x8f8] ;  /* 0x00023e0000167ab9 */ /* 0x000fe20000000a00 */
[----:B------:R-:W2:Y:S01]  /*6070*/  LDC R11, c[0x0][0x8a8] ;  /* 0x00022a00ff0b7b82 */ /* 0x000ea20000000800 */
[----:B------:R-:W-:Y:S01]  /*6080*/  ULDC.64 UR24, c[0x0][0x590] ;  /* 0x0001640000187ab9 */ /* 0x000fe20000000a00 */
[----:B---3--:R-:W-:-:S02]  /*6090*/  SHF.L.U32 R4, R4, R9, RZ ;  /* 0x0000000904047219 */ /* 0x008fc400000006ff */
[----:B------:R-:W-:Y:S02]  /*60a0*/  SHF.L.U32 R9, R6, R9, RZ ;  /* 0x0000000906097219 */ /* 0x000fe400000006ff */
[----:B------:R-:W-:Y:S01]  /*60b0*/  LOP3.LUT R12, RZ, R4, RZ, 0x33, !PT ;  /* 0x00000004ff0c7212 */ /* 0x000fe200078e33ff */
[----:B--2---:R-:W-:-:S07]  /*60c0*/  VIADD R11, R11, 0xffffffff ;  /* 0xffffffff0b0b7836 */ /* 0x004fce0000000000 */
.L_x_141:
[----:B------:R-:W-:Y:S02]  /*60d0*/  ISETP.NE.U32.AND P0, PT, RZ, UR24, PT ;  /* 0x00000018ff007c0c */ /* 0x000fe4000bf05070 */
[----:B------:R-:W-:Y:S02]  /*60e0*/  R2UR UR19, R21 ;  /* 0x00000000151372ca */ /* 0x000fe400000e0000 */
[----:B------:R-:W-:Y:S02]  /*60f0*/  R2UR UR18, R20 ;  /* 0x00000000141272ca */ /* 0x000fe400000e0000 */
[----:B------:R-:W-:-:S09]  /*6100*/  ISETP.NE.AND.EX P0, PT, RZ, UR25, PT, P0 ;  /* 0x00000019ff007c0c */ /* 0x000fd2000bf05300 */
[----:B------:R-:W-:Y:S02]  /*6110*/  USHF.L.U32 UR19, UR19, 0x8, URZ ;  /* 0x0000000813137899 */ /* 0x000fe4000800063f */
[----:B------:R-:W-:Y:S02]  /*6120*/  USHF.L.U32 UR18, UR18, 0x6, URZ ;  /* 0x0000000612127899 */ /* 0x000fe4000800063f */
[----:B--234-:R-:W-:Y:S10]  /*6130*/  @!P0 BRA `(.L_x_110) ;  /* 0x00000000002c8947 */ /* 0x01cff40003800000 */
[----:B------:R-:W-:-:S04]  /*6140*/  ISETP.NE.U32.AND P1, PT, RZ, UR14, PT ;  /* 0x0000000eff007c0c */ /* 0x000fc8000bf25070 */
[----:B------:R-:W-:-:S13]  /*6150*/  ISETP.NE.AND.EX P1, PT, RZ, UR15, PT, P1 ;  /* 0x0000000fff007c0c */ /* 0x000fda000bf25310 */
[----:B------:R-:W-:Y:S05]  /*6160*/  @!P1 BRA `(.L_x_111) ;  /* 0x0000000000189947 */ /* 0x000fea0003800000 */
[----:B------:R-:W2:Y:S01]  /*6170*/  LDC.64 R4, c[0x0][0x588] ;  /* 0x00016200ff047b82 */ /* 0x000ea20000000a00 */
[----:B-1---5:R-:W-:-:S04]  /*6180*/  IMAD R3, R13, UR24, RZ ;  /* 0x000000180d037c24 */ /* 0x022fc8000f8e02ff */
[----:B--2---:R-:W-:-:S05]  /*6190*/  IMAD.WIDE R4, R3, 0x4, R4 ;  /* 0x0000000403047825 */ /* 0x004fca00078e0204 */
[----:B------:R3:W5:Y:S01]  /*61a0*/  LDG.E R3, desc[UR40][R4.64] ;  /* 0x0000002804037981 */ /* 0x000762000c1e1900 */
[----:B------:R-:W-:Y:S01]  /*61b0*/  IMAD.MOV.U32 R0, RZ, RZ, 0x1 ;  /* 0x00000001ff007424 */ /* 0x000fe200078e00ff */
[----:B------:R-:W-:Y:S06]  /*61c0*/  BRA `(.L_x_110) ;  /* 0x0000000000087947 */ /* 0x000fec0003800000 */
.L_x_111:
[----:B-1---5:R-:W2:Y:S01]  /*61d0*/  LDC R3, c[0x0][0x580] ;  /* 0x00016000ff037b82 */ /* 0x022ea20000000800 */
[----:B------:R-:W-:-:S07]  /*61e0*/  IMAD.MOV.U32 R0, RZ, RZ, 0x1 ;  /* 0x00000001ff007424 */ /* 0x000fce00078e00ff */
.L_x_110:
[----:B------:R-:W-:Y:S05]  /*61f0*/  @!P0 BRA `(.L_x_112) ;  /* 0x00000000001c8947 */ /* 0x000fea0003800000 */
[----:B------:R-:W-:-:S13]  /*6200*/  LOP3.LUT P2, RZ, R0, 0xff, RZ, 0xc0, !PT ;  /* 0x000000ff00ff7812 */ /* 0x000fda000784c0ff */
[----:B---3--:R-:W3:Y:S02]  /*6210*/  @!P2 LDC.64 R4, c[0x0][0x588] ;  /* 0x00016200ff04ab82 */ /* 0x008ee40000000a00 */
[----:B---3--:R-:W-:-:S04]  /*6220*/  @!P2 ISETP.NE.U32.AND P0, PT, R4, RZ, PT ;  /* 0x000000ff0400a20c */ /* 0x008fc80003f05070 */
[----:B------:R-:W-:Y:S02]  /*6230*/  @!P2 ISETP.NE.AND.EX P1, PT, R5, RZ, PT, P0 ;  /* 0x000000ff0500a20c */ /* 0x000fe40003f25300 */
[----:B-12--5:R-:W-:Y:S02]  /*6240*/  @P2 FSETP.EQ.AND P0, PT, R3, RZ, PT ;  /* 0x000000ff0300220b */ /* 0x026fe40003f02000 */
[----:B------:R-:W-:Y:S01]  /*6250*/  @!P2 PLOP3.LUT P0, PT, P1, PT, PT, 0x8, 0x0 ;  /* 0x000000000000a81c */ /* 0x000fe20000f0e170 */
[----:B------:R-:W-:-:S12]  /*6260*/  BRA `(.L_x_113) ;  /* 0x0000000000047947 */ /* 0x000fd80003800000 */
.L_x_112:
[----:B-12--5:R-:W-:-:S13]  /*6270*/  FSETP.EQ.AND P0, PT, R3, RZ, PT ;  /* 0x000000ff0300720b */ /* 0x026fda0003f02000 */
.L_x_113:
[----:B------:R-:W-:Y:S02]  /*6280*/  ISETP.NE.AND P2, PT, R10, 0x3, PT ;  /* 0x000000030a00780c */ /* 0x000fe40003f45270 */
[----:B------:R-:W-:-:S04]  /*6290*/  ELECT P1, URZ, PT ;  /* 0x00000000003f782f */ /* 0x000fc80003820000 */
[----:B------:R-:W-:-:S07]  /*62a0*/  PLOP3.LUT P0, PT, P1, P0, PT, 0x20, 0x0 ;  /* 0x000000000000781c */ /* 0x000fce0000f00470 */
[----:B------:R-:W-:Y:S06]  /*62b0*/  @!P2 BRA `(.L_x_114) ;  /* 0x000000000004a947 */ /* 0x000fec0003800000 */
[----:B------:R-:W-:Y:S01]  /*62c0*/  BPT.TRAP 0x1 ;  /* 0x000000040000795c */ /* 0x000fe20000300000 */
.L_x_114:
[----:B------:R-:W1:Y:S01]  /*62d0*/  S2UR UR36, SR_CgaCtaId ;  /* 0x00000000002479c3 */ /* 0x000e620000008800 */
[----:B------:R-:W-:Y:S01]  /*62e0*/  UMOV UR4, 0x400 ;  /* 0x0000040000047882 */ /* 0x000fe20000000000 */
[----:B---3--:R-:W-:Y:S01]  /*62f0*/  SHF.L.U32 R4, R8, 0x1f, RZ ;  /* 0x0000001f08047819 */ /* 0x008fe200000006ff */
[----:B-1----:R-:W-:-:S09]  /*6300*/  ULEA UR5, UR36, UR4, 0x18 ;  /* 0x0000000424057291 */ /* 0x002fd2000f8ec03f */
[----:B------:R-:W1:Y:S02]  /*6310*/  SYNCS.PHASECHK.TRANS64.TRYWAIT P1, [UR5+0x60], R4 ;  /* 0x00006004ff0075a7 */ /* 0x000e640008020145 */
[----:B-1----:R-:W-:Y:S05]  /*6320*/  @!P1 BRA `(.L_x_115) ;  /* 0x0000002000049947 */ /* 0x002fea0003800000 */
.L_x_172:
[----:B------:R-:W-:Y:S04]  /*6330*/  BSSY B0, `(.L_x_116) ;  /* 0x000000e000007945 */ /* 0x000fe80003800000 */
[----:B------:R-:W-:Y:S05]  /*6340*/  @!P0 BRA `(.L_x_117) ;  /* 0x0000000000308947 */ /* 0x000fea0003800000 */
[----:B------:R-:W-:Y:S01]  /*6350*/  R2UR UR20, R13 ;  /* 0x000000000d1472ca */ /* 0x000fe200000e0000 */
[----:B------:R-:W-:Y:S02]  /*6360*/  UIADD3 UR8, UP0, UR6, 0x3f0, URZ ;  /* 0x000003f006087890 */ /* 0x000fe4000ff1e03f */
[----:B------:R-:W-:Y:S02]  /*6370*/  UIADD3 UR16, UR5, 0x200, URZ ;  /* 0x0000020005107890 */ /* 0x000fe4000fffe03f */
[----:B------:R-:W-:Y:S02]  /*6380*/  UIADD3 UR17, UR5, 0x40, URZ ;  /* 0x0000004005117890 */ /* 0x000fe4000fffe03f */
[----:B------:R-:W-:Y:S01]  /*6390*/  UIADD3.X UR9, URZ, UR7, URZ, UP0, !UPT ;  /* 0x000000073f097290 */ /* 0x000fe200087fe43f */
[----:B------:R-:W-:Y:S01]  /*63a0*/  UMOV UR10, 0x0 ;  /* 0x00000000000a7882 */ /* 0x000fe20000000000 */
[----:B------:R-:W-:-:S07]  /*63b0*/  UMOV UR11, 0x10000000 ;  /* 0x10000000000b7882 */ /* 0x000fce0000000000 */
[----:B------:R2:W-:Y:S02]  /*63c0*/  UTMALDG.3D [UR16], [UR8], desc[UR10] ;  /* 0x00000a10080075b4 */ /* 0x0005e40008011000 */
[----:B--2---:R-:W-:Y:S05]  /*63d0*/  @!P2 BRA `(.L_x_118) ;  /* 0x000000000004a947 */ /* 0x004fea0003800000 */
[----:B------:R-:W-:Y:S01]  /*63e0*/  BPT.TRAP 0x1 ;  /* 0x000000040000795c */ /* 0x000fe20000300000 */
.L_x_118:
[----:B-1----:R-:W1:Y:S02]  /*63f0*/  LDC R5, c[0x0][0x800] ;  /* 0x00020000ff057b82 */ /* 0x002e640000000800 */
[----:B-1----:R2:W-:Y:S02]  /*6400*/  SYNCS.ARRIVE.TRANS64.RED.A0TR RZ, [UR5+0x40], R5 ;  /* 0x00004005ffff79a7 */ /* 0x0025e40008300405 */
.L_x_117:
[----:B------:R-:W-:Y:S05]  /*6410*/  BSYNC B0 ;  /* 0x0000000000007941 */ /* 0x000fea0003800000 */
.L_x_116:
[----:B------:R-:W-:Y:S05]  /*6420*/  @!P2 BRA `(.L_x_119) ;  /* 0x000000000004a947 */ /* 0x000fea0003800000 */
[----:B------:R-:W-:Y:S01]  /*6430*/  BPT.TRAP 0x1 ;  /* 0x000000040000795c */ /* 0x000fe20000300000 */
.L_x_119:
[----:B------:R-:W-:-:S04]  /*6440*/  UIADD3 UR4, UR5, 0x40, URZ ;  /* 0x0000004005047890 */ /* 0x000fc8000fffe03f */
[----:B------:R-:W-:-:S09]  /*6450*/  UPRMT UR4, UR36, 0x654, UR4 ;  /* 0x0000065424047896 */ /* 0x000fd20008000004 */
[----:B------:R-:W-:Y:S01]  /*6460*/  SYNCS.ARRIVE.TRANS64.RED.A1T0 RZ, [UR4], RZ ;  /* 0x000000ffffff79a7 */ /* 0x000fe20008100404 */
[----:B------:R-:W-:Y:S05]  /*6470*/  @!P2 BRA `(.L_x_120) ;  /* 0x000000000004a947 */ /* 0x000fea0003800000 */
[----:B------:R-:W-:Y:S01]  /*6480*/  BPT.TRAP 0x1 ;  /* 0x000000040000795c */ /* 0x000fe20000300000 */
.L_x_120:
[----:B------:R-:W3:Y:S02]  /*6490*/  SYNCS.PHASECHK.TRANS64.TRYWAIT P1, [UR5+0x68], R4 ;  /* 0x00006804ff0075a7 */ /* 0x000ee40008020145 */
[----:B---3--:R-:W-:Y:S05]  /*64a0*/  @!P1 BRA `(.L_x_121) ;  /* 0x0000001c00bc9947 */ /* 0x008fea0003800000 */
.L_x_173:
[----:B------:R-:W-:Y:S04]  /*64b0*/  BSSY B0, `(.L_x_122) ;  /* 0x0000010000007945 */ /* 0x000fe80003800000 */
[----:B------:R-:W-:Y:S05]  /*64c0*/  @!P0 BRA `(.L_x_123) ;  /* 0x0000000000388947 */ /* 0x000fea0003800000 */
[----:B------:R-:W-:Y:S01]  /*64d0*/  UIADD3 UR16, UP0, UR6, 0x3f0, URZ ;  /* 0x000003f006107890 */ /* 0x000fe2000ff1e03f */
[----:B------:R-:W-:Y:S01]  /*64e0*/  R2UR UR12, R13 ;  /* 0x000000000d0c72ca */ /* 0x000fe200000e0000 */
[----:B------:R-:W-:Y:S02]  /*64f0*/  UIADD3 UR11, UR19, 0x80, URZ ;  /* 0x00000080130b7890 */ /* 0x000fe4000fffe03f */
[----:B------:R-:W-:Y:S02]  /*6500*/  UIADD3 UR8, UR5, 0x2200, URZ ;  /* 0x0000220005087890 */ /* 0x000fe4000fffe03f */
[----:B------:R-:W-:Y:S02]  /*6510*/  UIADD3 UR9, UR5, 0x48, URZ ;  /* 0x0000004805097890 */ /* 0x000fe4000fffe03f */
[----:B------:R-:W-:Y:S01]  /*6520*/  UIADD3.X UR17, URZ, UR7, URZ, UP0, !UPT ;  /* 0x000000073f117290 */ /* 0x000fe200087fe43f */
[----:B------:R-:W-:Y:S01]  /*6530*/  UMOV UR20, 0x0 ;  /* 0x0000000000147882 */ /* 0x000fe20000000000 */
[----:B------:R-:W-:Y:S01]  /*6540*/  UMOV UR21, 0x10000000 ;  /* 0x1000000000157882 */ /* 0x000fe20000000000 */
[----:B------:R-:W-:-:S06]  /*6550*/  UMOV UR10, UR18 ;  /* 0x00000012000a7c82 */ /* 0x000fcc0008000000 */
[----:B------:R3:W-:Y:S02]  /*6560*/  UTMALDG.3D [UR8], [UR16], desc[UR20] ;  /* 0x00001408100075b4 */ /* 0x0007e40008011000 */
[----:B---3--:R-:W-:Y:S05]  /*6570*/  @!P2 BRA `(.L_x_124) ;  /* 0x000000000004a947 */ /* 0x008fea0003800000 */
[----:B------:R-:W-:Y:S01]  /*6580*/  BPT.TRAP 0x1 ;  /* 0x000000040000795c */ /* 0x000fe20000300000 */
.L_x_124:
[----:B-12---:R-:W1:Y:S02]  /*6590*/  LDC R5, c[0x0][0x800] ;  /* 0x00020000ff057b82 */ /* 0x006e640000000800 */
[----:B-1----:R3:W-:Y:S02]  /*65a0*/  SYNCS.ARRIVE.TRANS64.RED.A0TR RZ, [UR5+0x48], R5 ;  /* 0x00004805ffff79a7 */ /* 0x0027e40008300405 */
.L_x_123:
[----:B------:R-:W-:Y:S05]  /*65b0*/  BSYNC B0 ;  /* 0x0000000000007941 */ /* 0x000fea0003800000 */
.L_x_122:
[----:B------:R-:W-:Y:S05]  /*65c0*/  @!P2 BRA `(.L_x_125) ;  /* 0x000000000004a947 */ /* 0x000fea0003800000 */
[----:B------:R-:W-:Y:S01]  /*65d0*/  BPT.TRAP 0x1 ;  /* 0x000000040000795c */ /* 0x000fe20000300000 */
.L_x_125:
[----:B------:R-:W-:Y:S02]  /*65e0*/  UIADD3 UR4, UR5, 0x48, URZ ;  /* 0x0000004805047890 */ /* 0x000fe4000fffe03f */
[----:B------:R-:W-:Y:S02]  /*65f0*/  UIADD3 UR10, UR18, 0x20, URZ ;  /* 0x00000020120a7890 */ /* 0x000fe4000fffe03f */
[----:B------:R-:W-:-:S09]  /*6600*/  UPRMT UR4, UR36, 0x654, UR4 ;  /* 0x0000065424047896 */ /* 0x000fd20008000004 */
[----:B------:R-:W-:Y:S01]  /*6610*/  SYNCS.ARRIVE.TRANS64.RED.A1T0 RZ, [UR4], RZ ;  /* 0x000000ffffff79a7 */ /* 0x000fe20008100404 */
[----:B------:R-:W-:Y:S05]  /*6620*/  @!P2 BRA `(.L_x_126) ;  /* 0x000000000004a947 */ /* 0x000fea0003800000 */
[----:B------:R-:W-:Y:S01]  /*6630*/  BPT.TRAP 0x1 ;  /* 0x000000040000795c */ /* 0x000fe20000300000 */
.L_x_126:
[----:B------:R-:W4:Y:S02]  /*6640*/  SYNCS.PHASECHK.TRANS64.TRYWAIT P1, [UR5+0x70], R4 ;  /* 0x00007004ff0075a7 */ /* 0x000f240008020145 */
[----:B----4-:R-:W-:Y:S05]  /*6650*/  @!P1 BRA `(.L_x_127) ;  /* 0x0000001c00689947 */ /* 0x010fea0003800000 */
.L_x_174:
        /* <DEDUP_REMOVED lines=8> */
[----:B------:R-:W-:Y:S01]  /*66e0*/  UMOV UR21, 0x10000000 ;  /* 0x1000000000157882 */ /* 0x000fe20000000000 */
[----:B------:R-:W-:-:S06]  /*66f0*/  UMOV UR11, UR19 ;  /* 0x00000013000b7c82 */ /* 0x000fcc0008000000 */
[----:B------:R4:W-:Y:S02]  /*6700*/  UTMALDG.3D [UR8], [UR16], desc[UR20] ;  /* 0x00001408100075b4 */ /* 0x0009e40008011000 */
[----:B----4-:R-:W-:Y:S05]  /*6710*/  @!P2 BRA `(.L_x_130) ;  /* 0x000000000004a947 */ /* 0x010fea0003800000 */
[----:B------:R-:W-:Y:S01]  /*6720*/  BPT.TRAP 0x1 ;  /* 0x000000040000795c */ /* 0x000fe20000300000 */
.L_x_130:
[----:B-123--:R-:W1:Y:S02]  /*6730*/  LDC R5, c[0x0][0x800] ;  /* 0x00020000ff057b82 */ /* 0x00ee640000000800 */
[----:B-1----:R4:W-:Y:S02]  /*6740*/  SYNCS.ARRIVE.TRANS64.RED.A0TR RZ, [UR5+0x50], R5 ;  /* 0x00005005ffff79a7 */ /* 0x0029e40008300405 */
.L_x_129:
[----:B------:R-:W-:Y:S05]  /*6750*/  BSYNC B0 ;  /* 0x0000000000007941 */ /* 0x000fea0003800000 */
.L_x_128:
[----:B------:R-:W-:Y:S05]  /*6760*/  @!P2 BRA `(.L_x_131) ;  /* 0x000000000004a947 */ /* 0x000fea0003800000 */
[----:B------:R-:W-:Y:S01]  /*6770*/  BPT.TRAP 0x1 ;  /* 0x000000040000795c */ /* 0x000fe20000300000 */
.L_x_131:
[----:B------:R-:W-:-:S04]  /*6780*/  UIADD3 UR4, UR5, 0x50, URZ ;  /* 0x0000005005047890 */ /* 0x000fc8000fffe03f */
[----:B------:R-:W-:-:S09]  /*6790*/  UPRMT UR4, UR36, 0x654, UR4 ;  /* 0x0000065424047896 */ /* 0x000fd20008000004 */
[----:B------:R-:W-:Y:S01]  /*67a0*/  SYNCS.ARRIVE.TRANS64.RED.A1T0 RZ, [UR4], RZ ;  /* 0x000000ffffff79a7 */ /* 0x000fe20008100404 */
[----:B------:R-:W-:Y:S05]  /*67b0*/  @!P2 BRA `(.L_x_132) ;  /* 0x000000000004a947 */ /* 0x000fea0003800000 */
[----:B------:R-:W-:Y:S01]  /*67c0*/  BPT.TRAP 0x1 ;  /* 0x000000040000795c */ /* 0x000fe20000300000 */
.L_x_132:
[----:B------:R-:W5:Y:S02]  /*67d0*/  SYNCS.PHASECHK.TRANS64.TRYWAIT P1, [UR5+0x78], R4 ;  /* 0x00007804ff0075a7 */ /* 0x000f640008020145 */
[----:B-----5:R-:W-:Y:S05]  /*67e0*/  @!P1 BRA `(.L_x_133) ;  /* 0x0000001c001c9947 */ /* 0x020fea0003800000 */
.L_x_175:
[----:B------:R-:W-:Y:S04]  /*67f0*/  BSSY B0, `(.L_x_134) ;  /* 0x000000f000007945 */ /* 0x000fe80003800000 */
[----:B------:R-:W-:Y:S05]  /*6800*/  @!P0 BRA `(.L_x_135) ;  /* 0x0000000000348947 */ /* 0x000fea0003800000 */
[----:B------:R-:W-:Y:S01]  /*6810*/  R2UR UR12, R13 ;  /* 0x000000000d0c72ca */ /* 0x000fe200000e0000 */
[----:B------:R-:W-:Y:S02]  /*6820*/  UIADD3 UR16, UP0, UR6, 0x3f0, URZ ;  /* 0x000003f006107890 */ /* 0x000fe4000ff1e03f */
[----:B------:R-:W-:Y:S02]  /*6830*/  UIADD3 UR11, UR19, 0x80, URZ ;  /* 0x00000080130b7890 */ /* 0x000fe4000fffe03f */
[----:B------:R-:W-:Y:S02]  /*6840*/  UIADD3 UR8, UR5, 0x6200, URZ ;  /* 0x0000620005087890 */ /* 0x000fe4000fffe03f */
[----:B------:R-:W-:Y:S02]  /*6850*/  UIADD3 UR9, UR5, 0x58, URZ ;  /* 0x0000005805097890 */ /* 0x000fe4000fffe03f */
[----:B------:R-:W-:Y:S01]  /*6860*/  UIADD3.X UR17, URZ, UR7, URZ, UP0, !UPT ;  /* 0x000000073f117290 */ /* 0x000fe200087fe43f */
[----:B------:R-:W-:Y:S01]  /*6870*/  UMOV UR20, 0x0 ;  /* 0x0000000000147882 */ /* 0x000fe20000000000 */
[----:B------:R-:W-:-:S07]  /*6880*/  UMOV UR21, 0x10000000 ;  /* 0x1000000000157882 */ /* 0x000fce0000000000 */
[----:B------:R1:W-:Y:S02]  /*6890*/  UTMALDG.3D [UR8], [UR16], desc[UR20] ;  /* 0x00001408100075b4 */ /* 0x0003e40008011000 */
[----:B-1----:R-:W-:Y:S05]  /*68a0*/  @!P2 BRA `(.L_x_136) ;  /* 0x000000000004a947 */ /* 0x002fea0003800000 */
[----:B------:R-:W-:Y:S01]  /*68b0*/  BPT.TRAP 0x1 ;  /* 0x000000040000795c */ /* 0x000fe20000300000 */
.L_x_136:
[----:B------:R-:W1:Y:S02]  /*68c0*/  LDC R4, c[0x0][0x800] ;  /* 0x00020000ff047b82 */ /* 0x000e640000000800 */
[----:B-1----:R1:W-:Y:S02]  /*68d0*/  SYNCS.ARRIVE.TRANS64.RED.A0TR RZ, [UR5+0x58], R4 ;  /* 0x00005804ffff79a7 */ /* 0x0023e40008300405 */
.L_x_135:
[----:B------:R-:W-:Y:S05]  /*68e0*/  BSYNC B0 ;  /* 0x0000000000007941 */ /* 0x000fea0003800000 */
.L_x_134:
[----:B------:R-:W-:Y:S05]  /*68f0*/  @!P2 BRA `(.L_x_137) ;  /* 0x000000000004a947 */ /* 0x000fea0003800000 */
[----:B------:R-:W-:Y:S01]  /*6900*/  BPT.TRAP 0x1 ;  /* 0x000000040000795c */ /* 0x000fe20000300000 */
.L_x_137:
[----:B------:R-:W-:Y:S01]  /*6910*/  IADD3 R16, P0, R16, UR38, RZ ;  /* 0x0000002610107c10 */ /* 0x000fe2000ff1e0ff */
[----:B------:R-:W-:Y:S01]  /*6920*/  UIADD3 UR4, UR5, 0x58, URZ ;  /* 0x0000005805047890 */ /* 0x000fe2000fffe03f */
[----:B------:R-:W-:Y:S01]  /*6930*/  LOP3.LUT R8, R8, 0x1, RZ, 0x3c, !PT ;  /* 0x0000000108087812 */ /* 0x000fe200078e3cff */
[----:B------:R-:W-:Y:S01]  /*6940*/  IMAD.MOV.U32 R21, RZ, RZ, -0x1 ;  /* 0xffffffffff157424 */ /* 0x000fe200078e00ff */
[----:B------:R-:W-:Y:S01]  /*6950*/  IADD3.X R17, R17, UR37, RZ, P0, !PT ;  /* 0x0000002511117c10 */ /* 0x000fe200087fe4ff */
[----:B------:R-:W-:Y:S01]  /*6960*/  UPRMT UR4, UR36, 0x654, UR4 ;  /* 0x0000065424047896 */ /* 0x000fe20008000004 */
[----:B------:R-:W-:Y:S01]  /*6970*/  ISETP.GE.U32.AND P0, PT, R16, UR22, PT ;  /* 0x0000001610007c0c */ /* 0x000fe2000bf06070 */
[----:B------:R-:W-:Y:S01]  /*6980*/  IMAD.MOV.U32 R20, RZ, RZ, -0x1 ;  /* 0xffffffffff147424 */ /* 0x000fe200078e00ff */
[----:B-1----:R-:W-:Y:S01]  /*6990*/  PRMT R4, RZ, 0x7610, R4 ;  /* 0x00007610ff047816 */ /* 0x002fe20000000004 */
[----:B------:R-:W-:Y:S01]  /*69a0*/  IMAD.MOV.U32 R13, RZ, RZ, -0x1 ;  /* 0xffffffffff0d7424 */ /* 0x000fe200078e00ff */
[----:B------:R-:W-:-:S04]  /*69b0*/  ISETP.GE.U32.AND.EX P0, PT, R17, UR23, PT, P0 ;  /* 0x0000001711007c0c */ /* 0x000fc8000bf06100 */
[----:B------:R-:W-:Y:S09]  /*69c0*/  SYNCS.ARRIVE.TRANS64.RED.A1T0 RZ, [UR4], RZ ;  /* 0x000000ffffff79a7 */ /* 0x000ff20008100404 */
[----:B------:R-:W-:Y:S05]  /*69d0*/  @P0 BRA `(.L_x_138) ;  /* 0x0000000400580947 */ /* 0x000fea0003800000 */
[----:B------:R-:W1:Y:S01]  /*69e0*/  S2R R13, SR_CTAID.X ;  /* 0x00000000000d7919 */ /* 0x000e620000002500 */
[----:B------:R-:W5:Y:S01]  /*69f0*/  LDC.64 R14, c[0x0][0x8d0] ;  /* 0x00023400ff0e7b82 */ /* 0x000f620000000a00 */
[----:B------:R-:W-:Y:S01]  /*6a00*/  ULDC UR4, c[0x0][0x150] ;  /* 0x0000540000047ab9 */ /* 0x000fe20000000800 */
[----:B------:R-:W-:Y:S01]  /*6a10*/  IMAD.MOV.U32 R22, RZ, RZ, R17 ;  /* 0x000000ffff167224 */ /* 0x000fe200078e0011 */
[----:B------:R-:W2:Y:S05]  /*6a20*/  S2R R20, SR_CTAID.Y ;  /* 0x0000000000147919 */ /* 0x000eaa0000002600 */
[----:B------:R-:W3:Y:S08]  /*6a30*/  LDC R6, c[0x0][0x144] ;  /* 0x00005100ff067b82 */ /* 0x000ef00000000800 */
[----:B------:R-:W3:Y:S01]  /*6a40*/  LDC R21, c[0x0][0x8d8] ;  /* 0x00023600ff157b82 */ /* 0x000ee20000000800 */
[----:B-----5:R-:W-:-:S04]  /*6a50*/  ISETP.NE.U32.AND P0, PT, R14, RZ, PT ;  /* 0x000000ff0e00720c */ /* 0x020fc80003f05070 */
[----:B------:R-:W-:Y:S02]  /*6a60*/  ISETP.NE.AND.EX P0, PT, R15, RZ, PT, P0 ;  /* 0x000000ff0f00720c */ /* 0x000fe40003f05300 */
[----:B-1----:R-:W-:Y:S02]  /*6a70*/  I2FP.F32.U32 R4, R13 ;  /* 0x0000000d00047245 */ /* 0x002fe40000201000 */
[----:B--2---:R-:W-:-:S03]  /*6a80*/  I2FP.F32.U32 R18, R20 ;  /* 0x0000001400127245 */ /* 0x004fc60000201000 */
[----:B------:R-:W-:-:S06]  /*6a90*/  FMUL R4, R4, UR4 ;  /* 0x0000000404047c20 */ /* 0x000fcc0008400000 */
[----:B------:R-:W3:Y:S02]  /*6aa0*/  F2I.U32.TRUNC.NTZ R4, R4 ;  /* 0x0000000400047305 */ /* 0x000ee4000020f000 */
[----:B---34-:R-:W-:-:S04]  /*6ab0*/  IMAD.MOV R5, RZ, RZ, -R4 ;  /* 0x000000ffff057224 */ /* 0x018fc800078e0a04 */
[----:B------:R-:W-:Y:S02]  /*6ac0*/  IMAD R13, R6, R5, R13 ;  /* 0x00000005060d7224 */ /* 0x000fe400078e020d */
[----:B------:R-:W-:Y:S01]  /*6ad0*/  IMAD.MOV.U32 R6, RZ, RZ, R16 ;  /* 0x000000ffff067224 */ /* 0x000fe200078e0010 */
[----:B------:R-:W-:Y:S06]  /*6ae0*/  @!P0 BRA `(.L_x_139) ;  /* 0x0000000000308947 */ /* 0x000fec0003800000 */
[----:B------:R-:W1:Y:S02]  /*6af0*/  LDC R5, c[0x0][0x8dc] ;  /* 0x00023700ff057b82 */ /* 0x000e640000000800 */
[----:B-1----:R-:W-:-:S05]  /*6b00*/  IADD3 R5, P0, R16, R5, RZ ;  /* 0x0000000510057210 */ /* 0x002fca0007f1e0ff */
[----:B------:R-:W-:-:S04]  /*6b10*/  IMAD.X R23, RZ, RZ, R17, P0 ;  /* 0x000000ffff177224 */ /* 0x000fc800000e0611 */
[----:B------:R-:W-:-:S04]  /*6b20*/  IMAD.WIDE.U32 R6, R23, R14, RZ ;  /* 0x0000000e17067225 */ /* 0x000fc800078e00ff */
[----:B------:R-:W-:-:S04]  /*6b30*/  IMAD.WIDE.U32 R6, P0, R5, R15, R6 ;  /* 0x0000000f05067225 */ /* 0x000fc80007800006 */
[----:B------:R-:W-:-:S04]  /*6b40*/  IMAD.WIDE.U32 R4, R5, R14, RZ ;  /* 0x0000000e05047225 */ /* 0x000fc800078e00ff */
[----:B------:R-:W-:Y:S01]  /*6b50*/  IMAD.MOV.U32 R4, RZ, RZ, R7 ;  /* 0x000000ffff047224 */ /* 0x000fe200078e0007 */
[----:B------:R-:W-:Y:S01]  /*6b60*/  IADD3 RZ, P1, R5, R6, RZ ;  /* 0x0000000605ff7210 */ /* 0x000fe20007f3e0ff */
[----:B------:R-:W-:-:S04]  /*6b70*/  IMAD.X R5, RZ, RZ, RZ, P0 ;  /* 0x000000ffff057224 */ /* 0x000fc800000e06ff */
[----:B------:R-:W-:-:S04]  /*6b80*/  IMAD.WIDE.U32.X R4, R23, R15, R4, P1 ;  /* 0x0000000f17047225 */ /* 0x000fc800008e0404 */
[----:B------:R-:W-:Y:S01]  /*6b90*/  IMAD.MOV.U32 R22, RZ, RZ, R5 ;  /* 0x000000ffff167224 */ /* 0x000fe200078e0005 */
[----:B------:R-:W-:-:S07]  /*6ba0*/  MOV R6, R4 ;  /* 0x0000000400067202 */ /* 0x000fce0000000f00 */
.L_x_139:
[----:B------:R-:W-:Y:S01]  /*6bb0*/  ULDC UR4, c[0x0][0x154] ;  /* 0x0000550000047ab9 */ /* 0x000fe20000000800 */
[----:B------:R-:W1:Y:S01]  /*6bc0*/  LDC R7, c[0x0][0x148] ;  /* 0x00005200ff077b82 */ /* 0x000e620000000800 */
[----:B------:R-:W-:Y:S01]  /*6bd0*/  FMUL R14, R18, UR4 ;  /* 0x00000004120e7c20 */ /* 0x000fe20008400000 */
[----:B------:R-:W-:Y:S02]  /*6be0*/  ISETP.NE.AND P2, PT, R2, 0x1, PT ;  /* 0x000000010200780c */ /* 0x000fe40003f45270 */
[-CC-:B------:R-:W-:Y:S02]  /*6bf0*/  SHF.R.U64 R18, R6, R21.reuse, R22.reuse ;  /* 0x0000001506127219 */ /* 0x180fe40000001216 */
[----:B------:R-:W-:Y:S01]  /*6c00*/  SHF.R.U32.HI R21, RZ, R21, R22 ;  /* 0x00000015ff157219 */ /* 0x000fe20000011616 */
[----:B------:R-:W2:Y:S01]  /*6c10*/  F2I.U32.TRUNC.NTZ R14, R14 ;  /* 0x0000000e000e7305 */ /* 0x000ea2000020f000 */
[----:B------:R-:W3:Y:S01]  /*6c20*/  LDC.64 R4, c[0x0][0x8c8] ;  /* 0x00023200ff047b82 */ /* 0x000ee20000000a00 */
[----:B------:R-:W-:-:S05]  /*6c30*/  IADD3 R23, P0, RZ, -R18, RZ ;  /* 0x80000012ff177210 */ /* 0x000fca0007f1e0ff */
[----:B------:R-:W-:Y:S02]  /*6c40*/  IMAD.X R21, RZ, RZ, ~R21, P0 ;  /* 0x000000ffff157224 */ /* 0x000fe400000e0e15 */
[----:B------:R-:W4:Y:S01]  /*6c50*/  LDC R22, c[0x0][0x8c0] ;  /* 0x00023000ff167b82 */ /* 0x000f220000000800 */
[----:B--2---:R-:W-:-:S07]  /*6c60*/  IMAD.MOV R15, RZ, RZ, -R14 ;  /* 0x000000ffff0f7224 */ /* 0x004fce00078e0a0e */
[----:B------:R-:W2:Y:S01]  /*6c70*/  LDC R27, c[0x0][0x900] ;  /* 0x00024000ff1b7b82 */ /* 0x000ea20000000800 */
[----:B-1----:R-:W-:-:S07]  /*6c80*/  @P2 IMAD R13, R7, R15, R20 ;  /* 0x0000000f070d2224 */ /* 0x002fce00078e0214 */
[----:B------:R-:W1:Y:S01]  /*6c90*/  LDC.64 R14, c[0x0][0x8e8] ;  /* 0x00023a00ff0e7b82 */ /* 0x000e620000000a00 */
[----:B---3--:R-:W-:-:S04]  /*6ca0*/  IMAD R6, R21, R4, RZ ;  /* 0x0000000415067224 */ /* 0x008fc800078e02ff */
[C---:B------:R-:W-:Y:S02]  /*6cb0*/  IMAD R7, R23.reuse, R5, R6 ;  /* 0x0000000517077224 */ /* 0x040fe400078e0206 */
[----:B------:R-:W-:Y:S01]  /*6cc0*/  IMAD.WIDE.U32 R4, R23, R4, R16 ;  /* 0x0000000417047225 */ /* 0x000fe200078e0010 */
[----:B------:R-:W3:Y:S03]  /*6cd0*/  LDC R6, c[0x0][0x8b0] ;  /* 0x00022c00ff067b82 */ /* 0x000ee60000000800 */
[----:B------:R-:W-:-:S05]  /*6ce0*/  IMAD.IADD R5, R5, 0x1, R7 ;  /* 0x0000000105057824 */ /* 0x000fca00078e0207 */
[-CC-:B----4-:R-:W-:Y:S01]  /*6cf0*/  SHF.R.U64 R26, R4, R22.reuse, R5.reuse ;  /* 0x00000016041a7219 */ /* 0x190fe20000001205 */
[----:B------:R-:W4:Y:S01]  /*6d00*/  LDC R25, c[0x0][0x8f0] ;  /* 0x00023c00ff197b82 */ /* 0x000f220000000800 */
[----:B------:R-:W-:Y:S02]  /*6d10*/  SHF.R.U32.HI R5, RZ, R22, R5 ;  /* 0x00000016ff057219 */ /* 0x000fe40000011605 */
[----:B-1----:R-:W-:-:S05]  /*6d20*/  ISETP.NE.U32.AND P0, PT, R14, RZ, PT ;  /* 0x000000ff0e00720c */ /* 0x002fca0003f05070 */
[----:B------:R-:W1:Y:S01]  /*6d30*/  LDC R24, c[0x0][0x8e0] ;  /* 0x00023800ff187b82 */ /* 0x000e620000000800 */
[----:B------:R-:W-:Y:S02]  /*6d40*/  ISETP.NE.AND.EX P0, PT, R15, RZ, PT, P0 ;  /* 0x000000ff0f00720c */ /* 0x000fe40003f05300 */
[----:B---3--:R-:W-:-:S05]  /*6d50*/  SHF.R.U64 R23, R26, R6, R5 ;  /* 0x000000061a177219 */ /* 0x008fca0000001205 */
[----:B------:R-:W3:Y:S01]  /*6d60*/  LDC R22, c[0x0][0x8b8] ;  /* 0x00022e00ff167b82 */ /* 0x000ee20000000800 */
[----:B------:R-:W-:-:S04]  /*6d70*/  SHF.R.U32.HI R4, RZ, R6, R5 ;  /* 0x00000006ff047219 */ /* 0x000fc80000011605 */
[-CC-:B--2---:R-:W-:Y:S02]  /*6d80*/  SHF.R.U64 R21, R23, R27.reuse, R4.reuse ;  /* 0x0000001b17157219 */ /* 0x184fe40000001204 */
[----:B------:R-:W-:Y:S01]  /*6d90*/  SHF.R.U32.HI R27, RZ, R27, R4 ;  /* 0x0000001bff1b7219 */ /* 0x000fe20000011604 */
[----:B------:R-:W2:Y:S02]  /*6da0*/  LDC R20, c[0x0][0x8a8] ;  /* 0x00022a00ff147b82 */ /* 0x000ea40000000800 */
[----:B------:R-:W-:Y:S02]  /*6db0*/  IMAD.MOV.U32 R4, RZ, RZ, R21 ;  /* 0x000000ffff047224 */ /* 0x000fe400078e0015 */
[----:B------:R-:W-:Y:S01]  /*6dc0*/  IMAD.MOV.U32 R5, RZ, RZ, R27 ;  /* 0x000000ffff057224 */ /* 0x000fe200078e001b */
[----:B----4-:R-:W-:Y:S06]  /*6dd0*/  @!P0 BRA `(.L_x_140) ;  /* 0x0000000000288947 */ /* 0x010fec0003800000 */
[----:B------:R-:W4:Y:S02]  /*6de0*/  LDC R4, c[0x0][0x8f4] ;  /* 0x00023d00ff047b82 */ /* 0x000f240000000800 */
[----:B----4-:R-:W-:-:S05]  /*6df0*/  IADD3 R5, P0, R21, R4, RZ ;  /* 0x0000000415057210 */ /* 0x010fca0007f1e0ff */
[----:B------:R-:W-:-:S04]  /*6e00*/  IMAD.X R27, RZ, RZ, R27, P0 ;  /* 0x000000ffff1b7224 */ /* 0x000fc800000e061b */
[----:B------:R-:W-:-:S04]  /*6e10*/  IMAD.WIDE.U32 R6, R27, R14, RZ ;  /* 0x0000000e1b067225 */ /* 0x000fc800078e00ff */
[----:B------:R-:W-:-:S04]  /*6e20*/  IMAD.WIDE.U32 R6, P0, R5, R15, R6 ;  /* 0x0000000f05067225 */ /* 0x000fc80007800006 */
[----:B------:R-:W-:-:S04]  /*6e30*/  IMAD.WIDE.U32 R4, R5, R14, RZ ;  /* 0x0000000e05047225 */ /* 0x000fc800078e00ff */
[----:B------:R-:W-:Y:S01]  /*6e40*/  IMAD.MOV.U32 R4, RZ, RZ, R7 ;  /* 0x000000ffff047224 */ /* 0x000fe200078e0007 */
[----:B------:R-:W-:Y:S01]  /*6e50*/  IADD3 RZ, P1, R5, R6, RZ ;  /* 0x0000000605ff7210 */ /* 0x000fe20007f3e0ff */
[----:B------:R-:W-:-:S04]  /*6e60*/  IMAD.X R5, RZ, RZ, RZ, P0 ;  /* 0x000000ffff057224 */ /* 0x000fc800000e06ff */
[----:B------:R-:W-:-:S08]  /*6e70*/  IMAD.WIDE.U32.X R4, R27, R15, R4, P1 ;  /* 0x0000000f1b047225 */ /* 0x000fd000008e0404 */
.L_x_140:
[----:B------:R-:W-:Y:S02]  /*6e80*/  SHF.R.U64 R25, R4, R25, R5 ;  /* 0x0000001904197219 */ /* 0x000fe40000001205 */
[----:B------:R-:W-:Y:S02]  /*6e90*/  LOP3.LUT R4, R23, R12, RZ, 0xc0, !PT ;  /* 0x0000000c17047212 */ /* 0x000fe400078ec0ff */
[----:B------:R-:W-:Y:S01]  /*6ea0*/  LOP3.LUT R6, R26, R11, RZ, 0xc0, !PT ;  /* 0x0000000b1a067212 */ /* 0x000fe200078ec0ff */
[----:B------:R-:W-:Y:S02]  /*6eb0*/  IMAD.MOV R5, RZ, RZ, -R25 ;  /* 0x000000ffff057224 */ /* 0x000fe400078e0a19 */
[----:B------:R-:W-:Y:S02]  /*6ec0*/  IMAD R4, R9, R25, R4 ;  /* 0x0000001909047224 */ /* 0x000fe400078e0204 */
[----:B-1----:R-:W-:Y:S02]  /*6ed0*/  IMAD R21, R5, R24, R21 ;  /* 0x0000001805157224 */ /* 0x002fe400078e0215 */
[----:B---3--:R-:W-:-:S02]  /*6ee0*/  IMAD R13, R4, R22, R13 ;  /* 0x00000016040d7224 */ /* 0x008fc400078e020d */
[----:B--2---:R-:W-:Y:S02]  /*6ef0*/  IMAD R6, R21, R20, R6 ;  /* 0x0000001415067224 */ /* 0x004fe400078e0206 */
[----:B------:R-:W-:-:S03]  /*6f00*/  IMAD.MOV.U32 R4, RZ, RZ, 0x1 ;  /* 0x00000001ff047424 */ /* 0x000fc600078e00ff */
[----:B------:R-:W-:Y:S02]  /*6f10*/  SEL R20, R6, R13, !P2 ;  /* 0x0000000d06147207 */ /* 0x000fe40005000000 */
[----:B------:R-:W-:Y:S01]  /*6f20*/  SEL R21, R13, R6, !P2 ;  /* 0x000000060d157207 */ /* 0x000fe20005000000 */
[----:B------:R-:W-:-:S07]  /*6f30*/  IMAD.MOV.U32 R13, RZ, RZ, R18 ;  /* 0x000000ffff0d7224 */ /* 0x000fce00078e0012 */
.L_x_138:
[----:B------:R-:W-:-:S13]  /*6f40*/  LOP3.LUT P0, RZ, R4, 0xff, RZ, 0xc0, !PT ;  /* 0x000000ff04ff7812 */ /* 0x000fda000780c0ff */
[----:B------:R-:W-:Y:S05]  /*6f50*/  @P0 BRA `(.L_x_141) ;  /* 0xfffffff0005c0947 */ /* 0x000fea000383ffff */
.L_x_109:
[----:B------:R-:W-:-:S13]  /*6f60*/  ELECT P0, URZ, PT ;  /* 0x00000000003f782f */ /* 0x000fda0003800000 */
[----:B------:R-:W-:Y:S05]  /*6f70*/  @!P0 BRA `(.L_x_14) ;  /* 0x0000001000508947 */ /* 0x000fea0003800000 */
[----:B------:R-:W-:-:S04]  /*6f80*/  LOP3.LUT R19, R19, 0x2, RZ, 0xfc, !PT ;  /* 0x0000000213137812 */ /* 0x000fc800078efcff */
[----:B------:R-:W-:-:S13]  /*6f90*/  ISETP.NE.AND P1, PT, R19, 0x3, PT ;  /* 0x000000031300780c */ /* 0x000fda0003f25270 */
[----:B------:R-:W-:Y:S05]  /*6fa0*/  @!P1 BRA `(.L_x_142) ;  /* 0x0000000000049947 */ /* 0x000fea0003800000 */
[----:B------:R-:W-:Y:S01]  /*6fb0*/  BPT.TRAP 0x1 ;  /* 0x000000040000795c */ /* 0x000fe20000300000 */
.L_x_142:
[----:B-1---5:R-:W-:Y:S01]  /*6fc0*/  IMAD.U32 R3, RZ, RZ, UR36 ;  /* 0x00000024ff037e24 */ /* 0x022fe2000f8e00ff */
[----:B------:R-:W-:Y:S02]  /*6fd0*/  MOV R2, 0x400 ;  /* 0x0000040000027802 */ /* 0x000fe40000000f00 */
[----:B------:R-:W-:Y:S02]  /*6fe0*/  SHF.L.U32 R0, R8, 0x1f, RZ ;  /* 0x0000001f08007819 */ /* 0x000fe400000006ff */
[----:B------:R-:W-:-:S04]  /*6ff0*/  LEA R3, R3, R2, 0x18 ;  /* 0x0000000203037211 */ /* 0x000fc800078ec0ff */
[----:B------:R-:W1:Y:S02]  /*7000*/  SYNCS.PHASECHK.TRANS64.TRYWAIT P0, [R3+URZ+0x60], R0 ;  /* 0x00006000030075a7 */ /* 0x000e64000800017f */
[----:B-1----:R-:W-:Y:S05]  /*7010*/  @!P0 BRA `(.L_x_143) ;  /* 0x0000001400288947 */ /* 0x002fea0003800000 */
.L_x_176:
[----:B------:R-:W-:Y:S05]  /*7020*/  @!P1 BRA `(.L_x_144) ;  /* 0x0000000000049947 */ /* 0x000fea0003800000 */
[----:B------:R-:W-:Y:S01]  /*7030*/  BPT.TRAP 0x1 ;  /* 0x000000040000795c */ /* 0x000fe20000300000 */
.L_x_144:
[----:B------:R-:W1:Y:S02]  /*7040*/  SYNCS.PHASECHK.TRANS64.TRYWAIT P0, [R3+URZ+0x68], R0 ;  /* 0x00006800030075a7 */ /* 0x000e64000800017f */
[----:B-1----:R-:W-:Y:S05]  /*7050*/  @!P0 BRA `(.L_x_145) ;  /* 0x00000014002c8947 */ /* 0x002fea0003800000 */
.L_x_177:
[----:B------:R-:W-:Y:S05]  /*7060*/  @!P1 BRA `(.L_x_146) ;  /* 0x0000000000049947 */ /* 0x000fea0003800000 */
[----:B------:R-:W-:Y:S01]  /*7070*/  BPT.TRAP 0x1 ;  /* 0x000000040000795c */ /* 0x000fe20000300000 */
.L_x_146:
[----:B------:R-:W1:Y:S02]  /*7080*/  SYNCS.PHASECHK.TRANS64.TRYWAIT P0, [R3+URZ+0x70], R0 ;  /* 0x00007000030075a7 */ /* 0x000e64000800017f */
[----:B-1----:R-:W-:Y:S05]  /*7090*/  @!P0 BRA `(.L_x_147) ;  /* 0x0000001400308947 */ /* 0x002fea0003800000 */
.L_x_178:
[----:B------:R-:W-:Y:S05]  /*70a0*/  @!P1 BRA `(.L_x_148) ;  /* 0x0000000000049947 */ /* 0x000fea0003800000 */
[----:B------:R-:W-:Y:S01]  /*70b0*/  BPT.TRAP 0x1 ;  /* 0x000000040000795c */ /* 0x000fe20000300000 */
.L_x_148:
[----:B------:R-:W-:-:S07]  /*70c0*/  SHF.L.U32 R8, R8, 0x1f, RZ ;  /* 0x0000001f08087819 */ /* 0x000fce00000006ff */
.L_x_149:
[----:B------:R1:W1:Y:S02]  /*70d0*/  SYNCS.PHASECHK.TRANS64.TRYWAIT P0, [R3+URZ+0x78], R8 ;  /* 0x00007808030075a7 */ /* 0x000264000800017f */
[----:B-1----:R-:W-:Y:S05]  /*70e0*/  @!P0 NANOSLEEP.SYNCS 0x989680 ;  /* 0x009896800000895d */ /* 0x002fea0003900000 */
[----:B------:R-:W1:Y:S02]  /*70f0*/  @!P0 SYNCS.PHASECHK.TRANS64 P0, [R3+URZ+0x78], R8 ;  /* 0x00007808030085a7 */ /* 0x000e64000800007f */
[----:B-1----:R-:W-:Y:S05]  /*7100*/  @P0 BRA `(.L_x_14) ;  /* 0x0000000c00ec0947 */ /* 0x002fea0003800000 */
[----:B------:R-:W-:Y:S05]  /*7110*/  BRA `(.L_x_149) ;  /* 0xfffffffc00ec7947 */ /* 0x000fea000383ffff */
.L_x_104:
[----:B------:R-:W-:Y:S01]  /*7120*/  LOP3.LUT P0, RZ, R8, 0xff, RZ, 0xc0, !PT ;  /* 0x000000ff08ff7812 */ /* 0x000fe2000780c0ff */
[----:B------:R-:W-:Y:S01]  /*7130*/  IMAD.MOV.U32 R9, RZ, RZ, RZ ;  /* 0x000000ffff097224 */ /* 0x000fe200078e00ff */
[----:B------:R-:W-:-:S11]  /*7140*/  MOV R10, 0x1 ;  /* 0x00000001000a7802 */ /* 0x000fd60000000f00 */
[----:B------:R-:W-:Y:S05]  /*7150*/  @!P0 BRA `(.L_x_150) ;  /* 0x0000000c00248947 */ /* 0x000fea0003800000 */
[----:B------:R-:W2:Y:S01]  /*7160*/  LDC R0, c[0x0][0x28c] ;  /* 0x0000a300ff007b82 */ /* 0x000ea20000000800 */
[----:B------:R-:W-:Y:S01]  /*7170*/  ULDC UR7, c[0x0][0x900] ;  /* 0x0002400000077ab9 */ /* 0x000fe20000000800 */
[----:B------:R-:W-:Y:S01]  /*7180*/  UMOV UR8, 0xffffffff ;  /* 0xffffffff00087882 */ /* 0x000fe20000000000 */
[----:B------:R-:W-:Y:S01]  /*7190*/  BSSY B0, `(.L_x_150) ;  /* 0x00000c5000007945 */ /* 0x000fe20003800000 */
[----:B-1----:R-:W-:Y:S01]  /*71a0*/  USHF.L.U32 UR4, UR36, 0x5, URZ ;  /* 0x0000000524047899 */ /* 0x002fe2000800063f */
[----:B------:R-:W-:Y:S01]  /*71b0*/  LOP3.LUT R11, R22, 0x2, RZ, 0xfc, !PT ;  /* 0x00000002160b7812 */ /* 0x000fe200078efcff */
[----:B------:R-:W-:Y:S01]  /*71c0*/  USHF.L.U32 UR5, UR36, 0xb, URZ ;  /* 0x0000000b24057899 */ /* 0x000fe2000800063f */
[----:B------:R-:W-:Y:S01]  /*71d0*/  IMAD.MOV.U32 R10, RZ, RZ, 0x1 ;  /* 0x00000001ff0a7424 */ /* 0x000fe200078e00ff */
[----:B------:R-:W-:Y:S01]  /*71e0*/  USHF.L.U32 UR8, UR8, UR7, URZ ;  /* 0x0000000708087299 */ /* 0x000fe2000800063f */
[----:B------:R-:W-:Y:S01]  /*71f0*/  IMAD.MOV.U32 R9, RZ, RZ, RZ ;  /* 0x000000ffff097224 */ /* 0x000fe200078e00ff */
[----:B------:R-:W-:Y:S01]  /*7200*/  ULDC UR6, c[0x0][0x8a8] ;  /* 0x00022a0000067ab9 */ /* 0x000fe20000000800 */
[----:B------:R-:W-:Y:S01]  /*7210*/  UMOV UR9, 0x1 ;  /* 0x0000000100097882 */ /* 0x000fe20000000000 */
[----:B------:R-:W-:-:S02]  /*7220*/  ULOP3.LUT UR4, UR4, 0x20, URZ, 0xc0, !UPT ;  /* 0x0000002004047892 */ /* 0x000fc4000f8ec03f */
[----:B------:R-:W-:Y:S02]  /*7230*/  ULOP3.LUT UR5, UR5, 0x800, URZ, 0xc0, !UPT ;  /* 0x0000080005057892 */ /* 0x000fe4000f8ec03f */
[----:B------:R-:W-:Y:S02]  /*7240*/  UIADD3 UR17, UR6, -0x1, URZ ;  /* 0xffffffff06117890 */ /* 0x000fe4000fffe03f */
[----:B------:R-:W-:Y:S02]  /*7250*/  USHF.L.U32 UR19, UR9, UR7, URZ ;  /* 0x0000000709137299 */ /* 0x000fe4000800063f */
[----:B------:R-:W-:Y:S01]  /*7260*/  ULOP3.LUT UR18, URZ, UR8, URZ, 0x33, !UPT ;  /* 0x000000083f127292 */ /* 0x000fe2000f8e333f */
[----:B------:R-:W-:Y:S01]  /*7270*/  ULDC.64 UR22, c[0x0][0x198] ;  /* 0x0000660000167ab9 */ /* 0x000fe20000000a00 */
[----:B--2---:R-:W-:-:S05]  /*7280*/  VIADD R0, R0, 0x3f ;  /* 0x0000003f00007836 */ /* 0x004fca0000000000 */
[----:B------:R-:W-:-:S04]  /*7290*/  SHF.R.S32.HI R3, RZ, 0x1f, R0 ;  /* 0x0000001fff037819 */ /* 0x000fc80000011400 */
[----:B------:R-:W-:Y:S01]  /*72a0*/  LEA.HI R3, R3, R0, RZ, 0x6 ;  /* 0x0000000003037211 */ /* 0x000fe200078f30ff */
[----:B------:R-:W-:-:S03]  /*72b0*/  IMAD.MOV.U32 R0, RZ, RZ, 0x1 ;  /* 0x00000001ff007424 */ /* 0x000fc600078e00ff */
[--C-:B------:R-:W-:Y:S02]  /*72c0*/  SHF.R.S32.HI R8, RZ, 0x6, R3.reuse ;  /* 0x00000006ff087819 */ /* 0x100fe40000011403 */
[----:B------:R-:W-:-:S03]  /*72d0*/  PRMT R3, R0, 0x7610, R3 ;  /* 0x0000761000037816 */ /* 0x000fc60000000003 */
[----:B------:R-:W-:-:S07]  /*72e0*/  VIADD R0, R8, 0x1 ;  /* 0x0000000108007836 */ /* 0x000fce0000000000 */
.L_x_161:
[----:B------:R-:W-:-:S03]  /*72f0*/  UMOV UR6, 0xffffffff ;  /* 0xffffffff00067882 */ /* 0x000fc60000000000 */
[----:B------:R-:W-:Y:S05]  /*7300*/  BRA.DIV UR6, `(.L_x_151) ;  /* 0x0000001206a87947 */ /* 0x000fea000b800000 */
[----:B------:R-:W-:-:S13]  /*7310*/  ELECT P6, URZ, PT ;  /* 0x00000000003f782f */ /* 0x000fda00038c0000 */
.L_x_181:
[----:B------:R-:W1:Y:S01]  /*7320*/  LDC R4, c[0x0][0x28c] ;  /* 0x0000a300ff047b82 */ /* 0x000e620000000800 */
[----:B------:R-:W-:Y:S01]  /*7330*/  BSSY B1, `(.L_x_152) ;  /* 0x0000038000017945 */ /* 0x000fe20003800000 */
[----:B-1----:R-:W-:-:S13]  /*7340*/  ISETP.LT.OR P6, PT, R4, 0x1, !P6 ;  /* 0x000000010400780c */ /* 0x002fda00077c1670 */
[----:B------:R-:W-:Y:S05]  /*7350*/  @P6 BRA `(.L_x_153) ;  /* 0x0000000000d46947 */ /* 0x000fea0003800000 */
[----:B------:R-:W-:Y:S01]  /*7360*/  LEA R20, R20, UR4, 0x6 ;  /* 0x0000000414147c11 */ /* 0x000fe2000f8e30ff */
[----:B------:R-:W-:Y:S02]  /*7370*/  IMAD.SHL.U32 R21, R21, 0x100, RZ ;  /* 0x0000010015157824 */ /* 0x000fe400078e00ff */
[----:B------:R-:W-:Y:S02]  /*7380*/  IMAD.MOV.U32 R19, RZ, RZ, RZ ;  /* 0x000000ffff137224 */ /* 0x000fe400078e00ff */
[----:B------:R-:W-:Y:S02]  /*7390*/  IMAD.MOV.U32 R4, RZ, RZ, R0 ;  /* 0x000000ffff047224 */ /* 0x000fe400078e0000 */
[----:B------:R-:W-:Y:S02]  /*73a0*/  IMAD.MOV.U32 R5, RZ, RZ, R10 ;  /* 0x000000ffff057224 */ /* 0x000fe400078e000a */
[----:B------:R-:W-:-:S07]  /*73b0*/  IMAD.MOV.U32 R6, RZ, RZ, R9 ;  /* 0x000000ffff067224 */ /* 0x000fce00078e0009 */
.L_x_156:
[----:B------:R-:W1:Y:S01]  /*73c0*/  S2R R12, SR_CgaCtaId ;  /* 0x00000000000c7919 */ /* 0x000e620000008800 */
[----:B------:R-:W-:Y:S02]  /*73d0*/  MOV R7, 0x400 ;  /* 0x0000040000077802 */ /* 0x000fe40000000f00 */
[----:B------:R-:W-:Y:S02]  /*73e0*/  LOP3.LUT P1, RZ, R18, 0x7f, RZ, 0xc0, !PT ;  /* 0x0000007f12ff7812 */ /* 0x000fe4000782c0ff */
[----:B-1----:R-:W-:Y:S02]  /*73f0*/  LEA R15, R12, R7, 0x18 ;  /* 0x000000070c0f7211 */ /* 0x002fe400078ec0ff */
[----:B------:R-:W-:-:S09]  /*7400*/  SHF.L.U32 R7, R5, 0x1f, RZ ;  /* 0x0000001f05077819 */ /* 0x000fd200000006ff */
[----:B------:R-:W1:Y:S01]  /*7410*/  @!P1 LDC R12, c[0x0][0x500] ;  /* 0x00014000ff0c9b82 */ /* 0x000e620000000800 */
[----:B------:R-:W-:-:S04]  /*7420*/  IMAD R14, R6, 0x8, R15 ;  /* 0x00000008060e7824 */ /* 0x000fc800078e020f */
[----:B------:R-:W2:Y:S02]  /*7430*/  SYNCS.PHASECHK.TRANS64.TRYWAIT P0, [R14+URZ+0x20], R7 ;  /* 0x000020070e0075a7 */ /* 0x000ea4000800017f */
[----:B--2---:R-:W-:Y:S05]  /*7440*/  @!P0 BRA `(.L_x_154) ;  /* 0x0000001000788947 */ /* 0x004fea0003800000 */
.L_x_182:
[----:B--2---:R-:W-:Y:S01]  /*7450*/  PRMT R7, R11, 0x9910, RZ ;  /* 0x000099100b077816 */ /* 0x004fe200000000ff */
[----:B-1----:R1:W-:Y:S03]  /*7460*/  @!P1 SYNCS.ARRIVE.TRANS64 RZ, [R14+URZ], R12 ;  /* 0x0000000c0eff99a7 */ /* 0x0023e6000800003f */
[----:B------:R-:W-:-:S13]  /*7470*/  ISETP.NE.AND P0, PT, R7, 0x2, PT ;  /* 0x000000020700780c */ /* 0x000fda0003f05270 */
[----:B-1----:R-:W-:Y:S05]  /*7480*/  @P0 BRA `(.L_x_155) ;  /* 0x0000000000040947 */ /* 0x002fea0003800000 */
[----:B------:R-:W-:Y:S01]  /*7490*/  BPT.TRAP 0x1 ;  /* 0x000000040000795c */ /* 0x000fe20000300000 */
.L_x_155:
[C---:B------:R-:W-:Y:S01]  /*74a0*/  IMAD R12, R6.reuse, 0x8000, R15 ;  /* 0x00008000060c7824 */ /* 0x040fe200078e020f */
[----:B------:R-:W-:Y:S01]  /*74b0*/  LEA R7, R6, UR5, 0xc ;  /* 0x0000000506077c11 */ /* 0x000fe2000f8e60ff */
[----:B------:R-:W-:Y:S01]  /*74c0*/  VIADD R4, R4, 0xffffffff ;  /* 0xffffffff04047836 */ /* 0x000fe20000000000 */
[----:B------:R-:W-:Y:S01]  /*74d0*/  R2UR UR9, R14 ;  /* 0x000000000e0972ca */ /* 0x000fe200000e0000 */
[----:B------:R-:W-:Y:S01]  /*74e0*/  UIADD3 UR6, UP0, UR22, 0xf0, URZ ;  /* 0x000000f016067890 */ /* 0x000fe2000ff1e03f */
[----:B------:R-:W-:Y:S01]  /*74f0*/  LEA R7, R7, R15, 0x1 ;  /* 0x0000000f07077211 */ /* 0x000fe200078e08ff */
[----:B------:R-:W-:Y:S01]  /*7500*/  UIADD3 UR24, UP1, UR22, 0x1f0, URZ ;  /* 0x000001f016187890 */ /* 0x000fe2000ff3e03f */
[----:B------:R-:W-:Y:S01]  /*7510*/  R2UR UR7, R12 ;  /* 0x000000000c0772ca */ /* 0x000fe200000e0000 */
[----:B------:R-:W-:Y:S01]  /*7520*/  VIADD R6, R6, 0x1 ;  /* 0x0000000106067836 */ /* 0x000fe20000000000 */
[----:B------:R-:W-:Y:S01]  /*7530*/  R2UR UR8, R7 ;  /* 0x00000000070872ca */ /* 0x000fe200000e0000 */
[----:B------:R-:W-:Y:S01]  /*7540*/  UIADD3.X UR25, URZ, UR23, URZ, UP1, !UPT ;  /* 0x000000173f197290 */ /* 0x000fe20008ffe43f */
[----:B------:R-:W-:Y:S01]  /*7550*/  R2UR UR11, R21 ;  /* 0x00000000150b72ca */ /* 0x000fe200000e0000 */
[----:B------:R-:W-:Y:S01]  /*7560*/  UMOV UR14, 0x0 ;  /* 0x00000000000e7882 */ /* 0x000fe20000000000 */
[----:B------:R-:W-:Y:S01]  /*7570*/  R2UR UR10, R19 ;  /* 0x00000000130a72ca */ /* 0x000fe200000e0000 */
[----:B------:R-:W-:Y:S01]  /*7580*/  UMOV UR15, 0x10000000 ;  /* 0x10000000000f7882 */ /* 0x000fe20000000000 */
[----:B------:R-:W-:Y:S01]  /*7590*/  R2UR UR12, R13 ;  /* 0x000000000d0c72ca */ /* 0x000fe200000e0000 */
[----:B------:R-:W-:Y:S01]  /*75a0*/  UMOV UR21, 0x30000 ;  /* 0x0003000000157882 */ /* 0x000fe20000000000 */
[----:B------:R-:W-:Y:S01]  /*75b0*/  R2UR UR20, R20 ;  /* 0x00000000141472ca */ /* 0x000fe200000e0000 */
[----:B------:R-:W-:Y:S01]  /*75c0*/  VIADD R19, R19, 0x40 ;  /* 0x0000004013137836 */ /* 0x000fe20000000000 */
[----:B------:R-:W-:Y:S01]  /*75d0*/  ISETP.GT.AND P1, PT, R4, 0x1, PT ;  /* 0x000000010400780c */ /* 0x000fe20003f24270 */
[----:B------:R-:W-:Y:S01]  /*75e0*/  UIADD3 UR13, UR7, 0x8400, URZ ;  /* 0x00008400070d7890 */ /* 0x000fe2000fffe03f */
[----:B------:R-:W-:Y:S01]  /*75f0*/  ISETP.NE.AND P0, PT, R6, 0x4, PT ;  /* 0x000000040600780c */ /* 0x000fe20003f05270 */
[----:B------:R-:W-:-:S02]  /*7600*/  UIADD3.X UR7, URZ, UR23, URZ, UP0, !UPT ;  /* 0x000000173f077290 */ /* 0x000fc400087fe43f */
[----:B------:R-:W-:Y:S01]  /*7610*/  UIADD3 UR16, UR8, 0x28400, URZ ;  /* 0x0002840008107890 */ /* 0x000fe2000fffe03f */
[----:B------:R-:W-:Y:S02]  /*7620*/  SEL R12, RZ, 0x1, P0 ;  /* 0x00000001ff0c7807 */ /* 0x000fe40000000000 */
[----:B------:R-:W-:Y:S01]  /*7630*/  UMOV UR8, UR13 ;  /* 0x0000000d00087c82 */ /* 0x000fe20008000000 */
[----:B------:R-:W-:Y:S02]  /*7640*/  SEL R6, R6, RZ, P0 ;  /* 0x000000ff06067207 */ /* 0x000fe40000000000 */
[----:B------:R-:W-:Y:S01]  /*7650*/  LOP3.LUT R5, R5, R12, RZ, 0x3c, !PT ;  /* 0x0000000c05057212 */ /* 0x000fe200078e3cff */
[----:B------:R1:W-:Y:S02]  /*7660*/  UTMALDG.3D [UR8], [UR6], desc[UR14] ;  /* 0x00000e08060075b4 */ /* 0x0003e40008011000 */
[----:B-1----:R-:W-:Y:S01]  /*7670*/  UMOV UR8, UR16 ;  /* 0x0000001000087c82 */ /* 0x002fe20008000000 */
[----:B------:R-:W-:-:S02]  /*7680*/  UMOV UR11, UR20 ;  /* 0x00000014000b7c82 */ /* 0x000fc40008000000 */
[----:B------:R1:W-:Y:S02]  /*7690*/  UTMALDG.3D.MULTICAST [UR8], [UR24], UR21, desc[UR14] ;  /* 0x00000e08180073b4 */ /* 0x0003e40008011815 */
[----:B-1----:R-:W-:Y:S05]  /*76a0*/  @P1 BRA `(.L_x_156) ;  /* 0xfffffffc00441947 */ /* 0x002fea000383ffff */
.L_x_153:
[----:B------:R-:W-:Y:S05]  /*76b0*/  BSYNC B1 ;  /* 0x0000000000017941 */ /* 0x000fea0003800000 */
.L_x_152:
[----:B------:R-:W-:Y:S01]  /*76c0*/  LOP3.LUT P1, RZ, R3, 0xff, RZ, 0xc0, !PT ;  /* 0x000000ff03ff7812 */ /* 0x000fe2000782c0ff */
[----:B------:R-:W-:Y:S01]  /*76d0*/  IMAD.IADD R9, R8, 0x1, R9 ;  /* 0x0000000108097824 */ /* 0x000fe200078e0209 */
[----:B------:R-:W-:Y:S01]  /*76e0*/  IADD3 R16, P2, R16, UR38, RZ ;  /* 0x0000002610107c10 */ /* 0x000fe2000ff5e0ff */
[----:B------:R-:W-:Y:S01]  /*76f0*/  ULDC.64 UR6, c[0x0][0x8f8] ;  /* 0x00023e0000067ab9 */ /* 0x000fe20000000a00 */
[----:B------:R-:W-:Y:S01]  /*7700*/  BSSY B1, `(.L_x_157) ;  /* 0x000006b000017945 */ /* 0x000fe20003800000 */
[----:B------:R-:W-:Y:S01]  /*7710*/  IMAD.MOV.U32 R21, RZ, RZ, -0x1 ;  /* 0xffffffffff157424 */ /* 0x000fe200078e00ff */
[----:B------:R-:W-:Y:S01]  /*7720*/  SHF.R.U32.HI R3, RZ, 0x2, R9 ;  /* 0x00000002ff037819 */ /* 0x000fe20000011609 */
[----:B------:R-:W-:Y:S01]  /*7730*/  IMAD.MOV.U32 R20, RZ, RZ, -0x1 ;  /* 0xffffffffff147424 */ /* 0x000fe200078e00ff */
[----:B------:R-:W-:Y:S01]  /*7740*/  ISETP.GT.U32.AND P0, PT, R9, 0x3, PT ;  /* 0x000000030900780c */ /* 0x000fe20003f04070 */
[----:B------:R-:W-:Y:S01]  /*7750*/  IMAD.MOV.U32 R13, RZ, RZ, -0x1 ;  /* 0xffffffffff0d7424 */ /* 0x000fe200078e00ff */
[----:B------:R-:W-:-:S02]  /*7760*/  LOP3.LUT R3, R3, 0x1, RZ, 0xc0, !PT ;  /* 0x0000000103037812 */ /* 0x000fc400078ec0ff */
[----:B------:R-:W-:Y:S01]  /*7770*/  ISETP.LT.U32.AND P0, PT, R8, 0x4, P0 ;  /* 0x000000040800780c */ /* 0x000fe20000701070 */
[----:B------:R-:W1:Y:S01]  /*7780*/  @P1 S2R R5, SR_CgaCtaId ;  /* 0x0000000000051919 */ /* 0x000e620000008800 */
[----:B------:R-:W-:Y:S02]  /*7790*/  @P1 MOV R4, 0x400 ;  /* 0x0000040000041802 */ /* 0x000fe40000000f00 */
[----:B------:R-:W-:Y:S02]  /*77a0*/  IADD3.X R17, R17, UR37, RZ, P2, !PT ;  /* 0x0000002511117c10 */ /* 0x000fe400097fe4ff */
[----:B------:R-:W-:Y:S02]  /*77b0*/  ISETP.GE.U32.AND P2, PT, R16, UR6, PT ;  /* 0x0000000610007c0c */ /* 0x000fe4000bf46070 */
[----:B------:R-:W-:Y:S02]  /*77c0*/  LOP3.LUT R9, R9, 0x3, RZ, 0xc0, !PT ;  /* 0x0000000309097812 */ /* 0x000fe400078ec0ff */
[----:B-1----:R-:W-:-:S04]  /*77d0*/  @P1 LEA R4, R5, R4, 0x18 ;  /* 0x0000000405041211 */ /* 0x002fc800078ec0ff */
[----:B------:R1:W-:Y:S01]  /*77e0*/  @P1 SYNCS.ARRIVE.TRANS64.A1T0 RZ, [R4+URZ+0x88], RZ ;  /* 0x000088ff04ff19a7 */ /* 0x0003e2000810003f */
[----:B------:R-:W-:Y:S02]  /*77f0*/  ISETP.NE.U32.AND P1, PT, R3, 0x1, PT ;  /* 0x000000010300780c */ /* 0x000fe40003f25070 */
[----:B------:R-:W-:Y:S02]  /*7800*/  SEL R3, RZ, 0x1, !P0 ;  /* 0x00000001ff037807 */ /* 0x000fe40004000000 */
[----:B------:R-:W-:Y:S02]  /*7810*/  ISETP.GE.U32.AND.EX P0, PT, R17, UR7, PT, P2 ;  /* 0x0000000711007c0c */ /* 0x000fe4000bf06120 */
[----:B------:R-:W-:-:S04]  /*7820*/  ISETP.GT.U32.AND P1, PT, R8, 0x3, !P1 ;  /* 0x000000030800780c */ /* 0x000fc80004f24070 */
[----:B-1----:R-:W-:-:S04]  /*7830*/  SEL R4, RZ, 0x1, !P1 ;  /* 0x00000001ff047807 */ /* 0x002fc80004800000 */
[--C-:B------:R-:W-:Y:S02]  /*7840*/  LOP3.LUT R10, R4, R10, R3.reuse, 0x96, !PT ;  /* 0x0000000a040a7212 */ /* 0x100fe400078e9603 */
[----:B------:R-:W-:Y:S02]  /*7850*/  PRMT R4, RZ, 0x7610, R4 ;  /* 0x00007610ff047816 */ /* 0x000fe40000000004 */
[----:B------:R-:W-:Y:S01]  /*7860*/  PRMT R3, RZ, 0x7610, R3 ;  /* 0x00007610ff037816 */ /* 0x000fe20000000003 */
[----:B------:R-:W-:Y:S06]  /*7870*/  @P0 BRA `(.L_x_158) ;  /* 0x00000004004c0947 */ /* 0x000fec0003800000 */
[----:B------:R-:W1:Y:S01]  /*7880*/  S2R R14, SR_CTAID.X ;  /* 0x00000000000e7919 */ /* 0x000e620000002500 */
[----:B------:R-:W-:Y:S01]  /*7890*/  ULDC.64 UR6, c[0x0][0x8d0] ;  /* 0x0002340000067ab9 */ /* 0x000fe20000000a00 */
[----:B------:R-:W2:Y:S01]  /*78a0*/  LDC R15, c[0x0][0x144] ;  /* 0x00005100ff0f7b82 */ /* 0x000ea20000000800 */
[----:B------:R-:W-:Y:S01]  /*78b0*/  ISETP.NE.U32.AND P0, PT, RZ, UR6, PT ;  /* 0x00000006ff007c0c */ /* 0x000fe2000bf05070 */
[----:B------:R-:W3:Y:S01]  /*78c0*/  S2R R12, SR_CTAID.Y ;  /* 0x00000000000c7919 */ /* 0x000ee20000002600 */
[----:B------:R-:W-:Y:S01]  /*78d0*/  ULDC UR8, c[0x0][0x150] ;  /* 0x0000540000087ab9 */ /* 0x000fe20000000800 */
[----:B------:R-:W-:Y:S01]  /*78e0*/  ULDC UR9, c[0x0][0x8d8] ;  /* 0x0002360000097ab9 */ /* 0x000fe20000000800 */
[----:B------:R-:W-:Y:S01]  /*78f0*/  ISETP.NE.AND.EX P0, PT, RZ, UR7, PT, P0 ;  /* 0x00000007ff007c0c */ /* 0x000fe2000bf05300 */
[----:B------:R-:W-:Y:S01]  /*7900*/  IMAD.MOV.U32 R4, RZ, RZ, R16 ;  /* 0x000000ffff047224 */ /* 0x000fe200078e0010 */
[----:B-1----:R-:W-:-:S05]  /*7910*/  I2FP.F32.U32 R5, R14 ;  /* 0x0000000e00057245 */ /* 0x002fca0000201000 */
[----:B------:R-:W-:Y:S01]  /*7920*/  FMUL R19, R5, UR8 ;  /* 0x0000000805137c20 */ /* 0x000fe20008400000 */
[----:B------:R-:W-:-:S05]  /*7930*/  IMAD.MOV.U32 R5, RZ, RZ, R17 ;  /* 0x000000ffff057224 */ /* 0x000fca00078e0011 */
[----:B---3--:R-:W-:Y:S05]  /*7940*/  @!P0 BRA `(.L_x_159) ;  /* 0x0000000000288947 */ /* 0x008fea0003800000 */
[----:B------:R-:W-:Y:S02]  /*7950*/  ULDC UR8, c[0x0][0x8dc] ;  /* 0x0002370000087ab9 */ /* 0x000fe40000000800 */
[----:B------:R-:W-:-:S05]  /*7960*/  IADD3 R5, P0, R16, UR8, RZ ;  /* 0x0000000810057c10 */ /* 0x000fca000ff1e0ff */
[----:B------:R-:W-:-:S04]  /*7970*/  IMAD.X R13, RZ, RZ, R17, P0 ;  /* 0x000000ffff0d7224 */ /* 0x000fc800000e0611 */
[----:B------:R-:W-:-:S04]  /*7980*/  IMAD.WIDE.U32 R6, R13, UR6, RZ ;  /* 0x000000060d067c25 */ /* 0x000fc8000f8e00ff */
[----:B------:R-:W-:-:S04]  /*7990*/  IMAD.WIDE.U32 R6, P0, R5, UR7, R6 ;  /* 0x0000000705067c25 */ /* 0x000fc8000f800006 */
[----:B------:R-:W-:-:S04]  /*79a0*/  IMAD.WIDE.U32 R4, R5, UR6, RZ ;  /* 0x0000000605047c25 */ /* 0x000fc8000f8e00ff */
[----:B------:R-:W-:Y:S01]  /*79b0*/  IMAD.MOV.U32 R4, RZ, RZ, R7 ;  /* 0x000000ffff047224 */ /* 0x000fe200078e0007 */
[----:B------:R-:W-:Y:S01]  /*79c0*/  IADD3 RZ, P1, R5, R6, RZ ;  /* 0x0000000605ff7210 */ /* 0x000fe20007f3e0ff */
[----:B------:R-:W-:-:S04]  /*79d0*/  IMAD.X R5, RZ, RZ, RZ, P0 ;  /* 0x000000ffff057224 */ /* 0x000fc800000e06ff */
[----:B------:R-:W-:-:S08]  /*79e0*/  IMAD.WIDE.U32.X R4, R13, UR7, R4, P1 ;  /* 0x000000070d047c25 */ /* 0x000fd000088e0404 */
.L_x_159:
[--C-:B------:R-:W-:Y:S01]  /*79f0*/  SHF.R.U64 R13, R4, UR9, R5.reuse ;  /* 0x00000009040d7c19 */ /* 0x100fe20008001205 */
[----:B------:R-:W1:Y:S01]  /*7a00*/  F2I.U32.TRUNC.NTZ R19, R19 ;  /* 0x0000001300137305 */ /* 0x000e62000020f000 */
[----:B------:R-:W-:Y:S01]  /*7a10*/  SHF.R.U32.HI R4, RZ, UR9, R5 ;  /* 0x00000009ff047c19 */ /* 0x000fe20008011605 */
[----:B------:R-:W-:Y:S01]  /*7a20*/  ULDC.64 UR6, c[0x0][0x8c8] ;  /* 0x0002320000067ab9 */ /* 0x000fe20000000a00 */
[----:B------:R-:W-:Y:S01]  /*7a30*/  IADD3 R7, P0, RZ, -R13, RZ ;  /* 0x8000000dff077210 */ /* 0x000fe20007f1e0ff */
[----:B------:R-:W-:Y:S01]  /*7a40*/  ULDC.64 UR8, c[0x0][0x8e8] ;  /* 0x00023a0000087ab9 */ /* 0x000fe20000000a00 */
[----:B------:R-:W3:Y:S03]  /*7a50*/  LDC R21, c[0x0][0x148] ;  /* 0x00005200ff157b82 */ /* 0x000ee60000000800 */
[----:B------:R-:W-:Y:S01]  /*7a60*/  IMAD.X R4, RZ, RZ, ~R4, P0 ;  /* 0x000000ffff047224 */ /* 0x000fe200000e0e04 */
[----:B------:R-:W-:-:S03]  /*7a70*/  ISETP.NE.U32.AND P0, PT, RZ, UR8, PT ;  /* 0x00000008ff007c0c */ /* 0x000fc6000bf05070 */
[----:B------:R-:W-:Y:S01]  /*7a80*/  IMAD R6, R4, UR6, RZ ;  /* 0x0000000604067c24 */ /* 0x000fe2000f8e02ff */
[----:B------:R-:W-:Y:S01]  /*7a90*/  ISETP.NE.AND.EX P0, PT, RZ, UR9, PT, P0 ;  /* 0x00000009ff007c0c */ /* 0x000fe2000bf05300 */
[----:B------:R-:W-:Y:S01]  /*7aa0*/  IMAD.WIDE.U32 R4, R7, UR6, R16 ;  /* 0x0000000607047c25 */ /* 0x000fe2000f8e0010 */
[----:B------:R-:W-:-:S03]  /*7ab0*/  ULDC UR6, c[0x0][0x8c0] ;  /* 0x0002300000067ab9 */ /* 0x000fc60000000800 */
[----:B------:R-:W-:Y:S01]  /*7ac0*/  IMAD R7, R7, UR7, R6 ;  /* 0x0000000707077c24 */ /* 0x000fe2000f8e0206 */
[----:B-1----:R-:W-:Y:S01]  /*7ad0*/  IADD3 R6, -R19, RZ, RZ ;  /* 0x000000ff13067210 */ /* 0x002fe20007ffe1ff */
[----:B------:R-:W-:Y:S02]  /*7ae0*/  ULDC UR7, c[0x0][0x154] ;  /* 0x0000550000077ab9 */ /* 0x000fe40000000800 */
[----:B------:R-:W-:Y:S02]  /*7af0*/  IMAD.IADD R5, R5, 0x1, R7 ;  /* 0x0000000105057824 */ /* 0x000fe400078e0207 */
[----:B--2---:R-:W-:Y:S01]  /*7b00*/  IMAD R14, R15, R6, R14 ;  /* 0x000000060f0e7224 */ /* 0x004fe200078e020e */
[----:B------:R-:W-:Y:S02]  /*7b10*/  I2FP.F32.U32 R6, R12 ;  /* 0x0000000c00067245 */ /* 0x000fe40000201000 */
[--C-:B------:R-:W-:Y:S02]  /*7b20*/  SHF.R.U64 R15, R4, UR6, R5.reuse ;  /* 0x00000006040f7c19 */ /* 0x100fe40008001205 */
[----:B------:R-:W-:Y:S01]  /*7b30*/  SHF.R.U32.HI R4, RZ, UR6, R5 ;  /* 0x00000006ff047c19 */ /* 0x000fe20008011605 */
[----:B------:R-:W-:Y:S01]  /*7b40*/  FMUL R6, R6, UR7 ;  /* 0x0000000706067c20 */ /* 0x000fe20008400000 */
[----:B------:R-:W-:-:S02]  /*7b50*/  ULDC UR6, c[0x0][0x8b0] ;  /* 0x00022c0000067ab9 */ /* 0x000fc40000000800 */
[--C-:B------:R-:W-:Y:S01]  /*7b60*/  SHF.R.U64 R20, R15, UR6, R4.reuse ;  /* 0x000000060f147c19 */ /* 0x100fe20008001204 */
[----:B------:R1:W2:Y:S01]  /*7b70*/  F2I.U32.TRUNC.NTZ R24, R6 ;  /* 0x0000000600187305 */ /* 0x0002a2000020f000 */
[----:B------:R-:W-:Y:S01]  /*7b80*/  SHF.R.U32.HI R5, RZ, UR6, R4 ;  /* 0x00000006ff057c19 */ /* 0x000fe20008011604 */
[----:B------:R-:W-:-:S03]  /*7b90*/  ULDC UR6, c[0x0][0x900] ;  /* 0x0002400000067ab9 */ /* 0x000fc60000000800 */
[--C-:B------:R-:W-:Y:S02]  /*7ba0*/  SHF.R.U64 R19, R20, UR6, R5.reuse ;  /* 0x0000000614137c19 */ /* 0x100fe40008001205 */
[----:B------:R-:W-:-:S03]  /*7bb0*/  SHF.R.U32.HI R23, RZ, UR6, R5 ;  /* 0x00000006ff177c19 */ /* 0x000fc60008011605 */
[----:B------:R-:W-:Y:S02]  /*7bc0*/  IMAD.MOV.U32 R4, RZ, RZ, R19 ;  /* 0x000000ffff047224 */ /* 0x000fe400078e0013 */
[----:B------:R-:W-:Y:S01]  /*7bd0*/  IMAD.MOV.U32 R5, RZ, RZ, R23 ;  /* 0x000000ffff057224 */ /* 0x000fe200078e0017 */
[----:B-1----:R-:W-:Y:S06]  /*7be0*/  @!P0 BRA `(.L_x_160) ;  /* 0x0000000000288947 */ /* 0x002fec0003800000 */
        /* <DEDUP_REMOVED lines=10> */
.L_x_160:
[----:B------:R-:W-:Y:S01]  /*7c90*/  ISETP.NE.AND P0, PT, R2, 0x1, PT ;  /* 0x000000010200780c */ /* 0x000fe20003f05270 */
[----:B------:R-:W-:Y:S01]  /*7ca0*/  ULDC UR6, c[0x0][0x8f0] ;  /* 0x00023c0000067ab9 */ /* 0x000fe20000000800 */
[----:B------:R-:W-:Y:S01]  /*7cb0*/  LOP3.LUT R20, R20, UR18, RZ, 0xc0, !PT ;  /* 0x0000001214147c12 */ /* 0x000fe2000f8ec0ff */
[----:B--2---:R-:W-:Y:S01]  /*7cc0*/  IMAD.MOV R24, RZ, RZ, -R24 ;  /* 0x000000ffff187224 */ /* 0x004fe200078e0a18 */
[----:B------:R-:W-:Y:S01]  /*7cd0*/  SHF.R.U64 R5, R4, UR6, R5 ;  /* 0x0000000604057c19 */ /* 0x000fe20008001205 */
[----:B------:R-:W-:Y:S01]  /*7ce0*/  ULDC UR6, c[0x0][0x8e0] ;  /* 0x0002380000067ab9 */ /* 0x000fe20000000800 */
[----:B------:R-:W-:Y:S01]  /*7cf0*/  LOP3.LUT R6, R15, UR17, RZ, 0xc0, !PT ;  /* 0x000000110f067c12 */ /* 0x000fe2000f8ec0ff */
[----:B------:R-:W-:Y:S02]  /*7d00*/  ULDC UR7, c[0x0][0x8b8] ;  /* 0x00022e0000077ab9 */ /* 0x000fe40000000800 */
[----:B------:R-:W-:Y:S02]  /*7d10*/  IMAD.MOV R4, RZ, RZ, -R5 ;  /* 0x000000ffff047224 */ /* 0x000fe400078e0a05 */
[----:B------:R-:W-:-:S02]  /*7d20*/  IMAD R5, R5, UR19, R20 ;  /* 0x0000001305057c24 */ /* 0x000fc4000f8e0214 */
[----:B---3--:R-:W-:Y:S02]  /*7d30*/  @P0 IMAD R14, R21, R24, R12 ;  /* 0x00000018150e0224 */ /* 0x008fe400078e020c */
[----:B------:R-:W-:Y:S01]  /*7d40*/  IMAD R19, R4, UR6, R19 ;  /* 0x0000000604137c24 */ /* 0x000fe2000f8e0213 */
[----:B------:R-:W-:Y:S01]  /*7d50*/  ULDC UR6, c[0x0][0x8a8] ;  /* 0x00022a0000067ab9 */ /* 0x000fe20000000800 */
[----:B------:R-:W-:Y:S02]  /*7d60*/  IMAD R14, R5, UR7, R14 ;  /* 0x00000007050e7c24 */ /* 0x000fe4000f8e020e */
[----:B------:R-:W-:Y:S02]  /*7d70*/  IMAD R19, R19, UR6, R6 ;  /* 0x0000000613137c24 */ /* 0x000fe4000f8e0206 */
[----:B------:R-:W-:-:S03]  /*7d80*/  IMAD.MOV.U32 R4, RZ, RZ, 0x1 ;  /* 0x00000001ff047424 */ /* 0x000fc600078e00ff */
[----:B------:R-:W-:Y:S02]  /*7d90*/  SEL R20, R19, R14, !P0 ;  /* 0x0000000e13147207 */ /* 0x000fe40004000000 */
[----:B------:R-:W-:-:S07]  /*7da0*/  SEL R21, R14, R19, !P0 ;  /* 0x000000130e157207 */ /* 0x000fce0004000000 */
.L_x_158:
[----:B------:R-:W-:Y:S05]  /*7db0*/  BSYNC B1 ;  /* 0x0000000000017941 */ /* 0x000fea0003800000 */
.L_x_157:
[----:B------:R-:W-:-:S13]  /*7dc0*/  LOP3.LUT P0, RZ, R4, 0xff, RZ, 0xc0, !PT ;  /* 0x000000ff04ff7812 */ /* 0x000fda000780c0ff */
[----:B------:R-:W-:Y:S05]  /*7dd0*/  @P0 BRA `(.L_x_161) ;  /* 0xfffffff400440947 */ /* 0x000fea000383ffff */
[----:B------:R-:W-:Y:S05]  /*7de0*/  BSYNC B0 ;  /* 0x0000000000007941 */ /* 0x000fea0003800000 */
.L_x_150:
[----:B------:R-:W-:-:S03]  /*7df0*/  UMOV UR6, 0xffffffff ;  /* 0xffffffff00067882 */ /* 0x000fc60000000000 */
[----:B------:R-:W-:Y:S05]  /*7e00*/  BRA.DIV UR6, `(.L_x_162) ;  /* 0x0000000a061c7947 */ /* 0x000fea000b800000 */
[----:B------:R-:W-:-:S13]  /*7e10*/  ELECT P6, URZ, PT ;  /* 0x00000000003f782f */ /* 0x000fda00038c0000 */
.L_x_185:
[----:B------:R-:W-:Y:S05]  /*7e20*/  @!P6 BRA `(.L_x_14) ;  /* 0x0000000000a4e947 */ /* 0x000fea0003800000 */
[----:B------:R-:W-:-:S04]  /*7e30*/  LOP3.LUT R22, R22, 0x2, RZ, 0xfc, !PT ;  /* 0x0000000216167812 */ /* 0x000fc800078efcff */
[----:B------:R-:W-:-:S13]  /*7e40*/  ISETP.NE.AND P0, PT, R22, 0x3, PT ;  /* 0x000000031600780c */ /* 0x000fda0003f05270 */
[----:B------:R-:W-:Y:S05]  /*7e50*/  @!P0 BRA `(.L_x_163) ;  /* 0x0000000000048947 */ /* 0x000fea0003800000 */
[----:B-1----:R-:W-:Y:S01]  /*7e60*/  BPT.TRAP 0x1 ;  /* 0x000000040000795c */ /* 0x002fe20000300000 */
.L_x_163:
[----:B------:R-:W2:Y:S01]  /*7e70*/  S2R R3, SR_CgaCtaId ;  /* 0x0000000000037919 */ /* 0x000ea20000008800 */
[----:B------:R-:W-:Y:S02]  /*7e80*/  MOV R0, 0x400 ;  /* 0x0000040000007802 */ /* 0x000fe40000000f00 */
[----:B------:R-:W-:Y:S02]  /*7e90*/  SHF.L.U32 R2, R10, 0x1f, RZ ;  /* 0x0000001f0a027819 */ /* 0x000fe400000006ff */
[----:B--2---:R-:W-:-:S05]  /*7ea0*/  LEA R0, R3, R0, 0x18 ;  /* 0x0000000003007211 */ /* 0x004fca00078ec0ff */
[----:B------:R-:W-:-:S04]  /*7eb0*/  VIADD R0, R0, 0x20 ;  /* 0x0000002000007836 */ /* 0x000fc80000000000 */
[C---:B------:R-:W-:Y:S02]  /*7ec0*/  IMAD R5, R9.reuse, 0x8, R0 ;  /* 0x0000000809057824 */ /* 0x040fe400078e0200 */
[----:B------:R-:W-:Y:S02]  /*7ed0*/  VIADD R9, R9, 0x1 ;  /* 0x0000000109097836 */ /* 0x000fe40000000000 */
[----:B------:R-:W2:Y:S03]  /*7ee0*/  SYNCS.PHASECHK.TRANS64.TRYWAIT P0, [R5+URZ], R2 ;  /* 0x00000002050075a7 */ /* 0x000ea6000800017f */
[----:B------:R-:W-:-:S04]  /*7ef0*/  ISETP.NE.AND P1, PT, R9, 0x4, PT ;  /* 0x000000040900780c */ /* 0x000fc80003f25270 */
[----:B------:R-:W-:Y:S02]  /*7f00*/  SEL R3, RZ, 0x1, P1 ;  /* 0x00000001ff037807 */ /* 0x000fe40000800000 */
[----:B------:R-:W-:Y:S02]  /*7f10*/  SEL R9, R9, RZ, P1 ;  /* 0x000000ff09097207 */ /* 0x000fe40000800000 */
[----:B------:R-:W-:-:S03]  /*7f20*/  LOP3.LUT R10, R10, R3, RZ, 0x3c, !PT ;  /* 0x000000030a0a7212 */ /* 0x000fc600078e3cff */
[----:B------:R-:W-:Y:S01]  /*7f30*/  IMAD R7, R9, 0x8, R0 ;  /* 0x0000000809077824 */ /* 0x000fe200078e0200 */
[----:B------:R-:W-:Y:S01]  /*7f40*/  SHF.L.U32 R4, R10, 0x1f, RZ ;  /* 0x0000001f0a047819 */ /* 0x000fe200000006ff */
[----:B--2---:R-:W-:Y:S06]  /*7f50*/  @!P0 BRA `(.L_x_164) ;  /* 0x0000000400e88947 */ /* 0x004fec0003800000 */
.L_x_186:
[----:B------:R-:W3:Y:S01]  /*7f60*/  SYNCS.PHASECHK.TRANS64.TRYWAIT P0, [R7+URZ], R4 ;  /* 0x00000004070075a7 */ /* 0x000ee2000800017f */
[----:B--2---:R-:W-:-:S04]  /*7f70*/  IADD3 R2, R9, 0x1, RZ ;  /* 0x0000000109027810 */ /* 0x004fc80007ffe0ff */
[----:B------:R-:W-:-:S04]  /*7f80*/  ISETP.NE.AND P1, PT, R2, 0x4, PT ;  /* 0x000000040200780c */ /* 0x000fc80003f25270 */
[----:B------:R-:W-:Y:S02]  /*7f90*/  SEL R3, RZ, 0x1, P1 ;  /* 0x00000001ff037807 */ /* 0x000fe40000800000 */
[----:B------:R-:W-:Y:S02]  /*7fa0*/  SEL R9, R2, RZ, P1 ;  /* 0x000000ff02097207 */ /* 0x000fe40000800000 */
[----:B------:R-:W-:-:S03]  /*7fb0*/  LOP3.LUT R11, R10, R3, RZ, 0x3c, !PT ;  /* 0x000000030a0b7212 */ /* 0x000fc600078e3cff */
[----:B------:R-:W-:Y:S01]  /*7fc0*/  IMAD R6, R9, 0x8, R0 ;  /* 0x0000000809067824 */ /* 0x000fe200078e0200 */
[----:B------:R-:W-:Y:S01]  /*7fd0*/  SHF.L.U32 R5, R11, 0x1f, RZ ;  /* 0x0000001f0b057819 */ /* 0x000fe200000006ff */
[----:B---3--:R-:W-:Y:S06]  /*7fe0*/  @!P0 BRA `(.L_x_165) ;  /* 0x0000000400d88947 */ /* 0x008fec0003800000 */
.L_x_187:
[----:B------:R-:W3:Y:S01]  /*7ff0*/  SYNCS.PHASECHK.TRANS64.TRYWAIT P0, [R6+URZ], R5 ;  /* 0x00000005060075a7 */ /* 0x000ee2000800017f */
[----:B------:R-:W-:-:S05]  /*8000*/  VIADD R2, R9, 0x1 ;  /* 0x0000000109027836 */ /* 0x000fca0000000000 */
[----:B------:R-:W-:-:S04]  /*8010*/  ISETP.NE.AND P1, PT, R2, 0x4, PT ;  /* 0x000000040200780c */ /* 0x000fc80003f25270 */
[----:B--2---:R-:W-:Y:S02]  /*8020*/  SEL R4, RZ, 0x1, P1 ;  /* 0x00000001ff047807 */ /* 0x004fe40000800000 */
[----:B------:R-:W-:Y:S02]  /*8030*/  SEL R3, R2, RZ, P1 ;  /* 0x000000ff02037207 */ /* 0x000fe40000800000 */
[----:B------:R-:W-:Y:S01]  /*8040*/  LOP3.LUT R4, R11, R4, RZ, 0x3c, !PT ;  /* 0x000000040b047212 */ /* 0x000fe200078e3cff */
[----:B---3--:R-:W-:Y:S06]  /*8050*/  @!P0 BRA `(.L_x_166) ;  /* 0x0000000400d08947 */ /* 0x008fec0003800000 */
.L_x_188:
[----:B------:R-:W-:Y:S01]  /*8060*/  IMAD R3, R3, 0x8, R0 ;  /* 0x0000000803037824 */ /* 0x000fe200078e0200 */
[----:B------:R-:W-:-:S07]  /*8070*/  SHF.L.U32 R0, R4, 0x1f, RZ ;  /* 0x0000001f04007819 */ /* 0x000fce00000006ff */
.L_x_167:
[----:B---3--:R3:W4:Y:S02]  /*8080*/  SYNCS.PHASECHK.TRANS64.TRYWAIT P0, [R3+URZ], R0 ;  /* 0x00000000030075a7 */ /* 0x008724000800017f */
[----:B----4-:R-:W-:Y:S05]  /*8090*/  @!P0 NANOSLEEP.SYNCS 0x989680 ;  /* 0x009896800000895d */ /* 0x010fea0003900000 */
[----:B------:R-:W4:Y:S02]  /*80a0*/  @!P0 SYNCS.PHASECHK.TRANS64 P0, [R3+URZ], R0 ;  /* 0x00000000030085a7 */ /* 0x000f24000800007f */
[----:B----4-:R-:W-:Y:S05]  /*80b0*/  @!P0 BRA `(.L_x_167) ;  /* 0xfffffffc00f08947 */ /* 0x010fea000383ffff */
.L_x_14:
[----:B-1----:R-:W-:Y:S05]  /*80c0*/  BSYNC B6 ;  /* 0x0000000000067941 */ /* 0x002fea0003800000 */
.L_x_12:
[----:B------:R-:W-:Y:S05]  /*80d0*/  EXIT ;  /* 0x000000000000794d */ /* 0x000fea0003800000 */
.L_x_27:
[----:B------:R1:W1:Y:S02]  /*80e0*/  SYNCS.PHASECHK.TRANS64.TRYWAIT P1, [R3+URZ], R0 ;  /* 0x00000000030075a7 */ /* 0x000264000802017f */
[----:B-1----:R-:W-:Y:S05]  /*80f0*/  @!P1 NANOSLEEP.SYNCS 0x989680 ;  /* 0x009896800000995d */ /* 0x002fea0003900000 */
[----:B------:R-:W1:Y:S02]  /*8100*/  @!P1 SYNCS.PHASECHK.TRANS64 P1, [R3+URZ], R0 ;  /* 0x00000000030095a7 */ /* 0x000e64000802007f */
[----:B-1----:R-:W-:Y:S05]  /*8110*/  @!P1 BRA `(.L_x_27) ;  /* 0xfffffffc00f09947 */ /* 0x002fea000383ffff */
[----:B------:R-:W-:Y:S05]  /*8120*/  BRA `(.L_x_26) ;  /* 0xffffff9800387947 */ /* 0x000fea000383ffff */
.L_x_32:
[----:B---3--:R-:W-:-:S04]  /*8130*/  IMAD.U32 R5, RZ, RZ, UR7 ;  /* 0x00000007ff057e24 */ /* 0x008fc8000f8e00ff */
[----:B------:R3:W4:Y:S03]  /*8140*/  SYNCS.PHASECHK.TRANS64.TRYWAIT P1, [R5+URZ], R4 ;  /* 0x00000004050075a7 */ /* 0x000726000802017f */
[----:B----4-:R-:W-:Y:S05]  /*8150*/  @!P1 NANOSLEEP.SYNCS 0x989680 ;  /* 0x009896800000995d */ /* 0x010fea0003900000 */
[----:B------:R-:W4:Y:S02]  /*8160*/  @!P1 SYNCS.PHASECHK.TRANS64 P1, [R5+URZ], R4 ;  /* 0x00000004050095a7 */ /* 0x000f24000802007f */
[----:B----4-:R-:W-:Y:S05]  /*8170*/  @!P1 BRA `(.L_x_32) ;  /* 0xfffffffc00ec9947 */ /* 0x010fea000383ffff */
[----:B------:R-:W-:Y:S05]  /*8180*/  BRA `(.L_x_31) ;  /* 0xffffff9c006c7947 */ /* 0x000fea000383ffff */
.L_x_55:
[----:B-1----:R-:W-:-:S04]  /*8190*/  IMAD.U32 R5, RZ, RZ, UR52 ;  /* 0x00000034ff057e24 */ /* 0x002fc8000f8e00ff */
[----:B------:R1:W3:Y:S03]  /*81a0*/  SYNCS.PHASECHK.TRANS64.TRYWAIT P1, [R5+URZ+0x40], R4 ;  /* 0x00004004050075a7 */ /* 0x0002e6000802017f */
[----:B---3--:R-:W-:Y:S05]  /*81b0*/  @!P1 NANOSLEEP.SYNCS 0x989680 ;  /* 0x009896800000995d */ /* 0x008fea0003900000 */
[----:B------:R-:W3:Y:S02]  /*81c0*/  @!P1 SYNCS.PHASECHK.TRANS64 P1, [R5+URZ+0x40], R4 ;  /* 0x00004004050095a7 */ /* 0x000ee4000802007f */
[----:B---3--:R-:W-:Y:S05]  /*81d0*/  @!P1 BRA `(.L_x_55) ;  /* 0xfffffffc00ec9947 */ /* 0x008fea000383ffff */
[----:B------:R-:W-:Y:S05]  /*81e0*/  BRA `(.L_x_168) ;  /* 0xffffffac00d47947 */ /* 0x000fea000383ffff */
.L_x_66:
[----:B-1----:R1:W3:Y:S02]  /*81f0*/  SYNCS.PHASECHK.TRANS64.TRYWAIT P4, [R14+URZ+0x40], R15 ;  /* 0x0000400f0e0075a7 */ /* 0x0022e4000808017f */
[----:B---3--:R-:W-:Y:S05]  /*8200*/  @!P4 NANOSLEEP.SYNCS 0x989680 ;  /* 0x009896800000c95d */ /* 0x008fea0003900000 */
[----:B------:R-:W3:Y:S02]  /*8210*/  @!P4 SYNCS.PHASECHK.TRANS64 P4, [R14+URZ+0x40], R15 ;  /* 0x0000400f0e00c5a7 */ /* 0x000ee4000808007f */
[----:B---3--:R-:W-:Y:S05]  /*8220*/  @!P4 BRA `(.L_x_66) ;  /* 0xfffffffc00f0c947 */ /* 0x008fea000383ffff */
[----:B------:R-:W-:Y:S05]  /*8230*/  BRA `(.L_x_169) ;  /* 0xffffffb8001c7947 */ /* 0x000fea000383ffff */
.L_x_76:
[----:B-1----:R1:W3:Y:S02]  /*8240*/  SYNCS.PHASECHK.TRANS64.TRYWAIT P4, [R14+URZ+0x40], R15 ;  /* 0x0000400f0e0075a7 */ /* 0x0022e4000808017f */
[----:B---3--:R-:W-:Y:S05]  /*8250*/  @!P4 NANOSLEEP.SYNCS 0x989680 ;  /* 0x009896800000c95d */ /* 0x008fea0003900000 */
[----:B------:R-:W3:Y:S02]  /*8260*/  @!P4 SYNCS.PHASECHK.TRANS64 P4, [R14+URZ+0x40], R15 ;  /* 0x0000400f0e00c5a7 */ /* 0x000ee4000808007f */
[----:B---3--:R-:W-:Y:S05]  /*8270*/  @!P4 BRA `(.L_x_76) ;  /* 0xfffffffc00f0c947 */ /* 0x008fea000383ffff */
[----:B------:R-:W-:Y:S05]  /*8280*/  BRA `(.L_x_170) ;  /* 0xffffffbc00d87947 */ /* 0x000fea000383ffff */
.L_x_86:
[----:B-1----:R1:W3:Y:S02]  /*8290*/  SYNCS.PHASECHK.TRANS64.TRYWAIT P2, [R14+URZ+0x40], R13 ;  /* 0x0000400d0e0075a7 */ /* 0x0022e4000804017f */
[----:B---3--:R-:W-:Y:S05]  /*82a0*/  @!P2 NANOSLEEP.SYNCS 0x989680 ;  /* 0x009896800000a95d */ /* 0x008fea0003900000 */
[----:B------:R-:W3:Y:S02]  /*82b0*/  @!P2 SYNCS.PHASECHK.TRANS64 P2, [R14+URZ+0x40], R13 ;  /* 0x0000400d0e00a5a7 */ /* 0x000ee4000804007f */
[----:B---3--:R-:W-:Y:S05]  /*82c0*/  @!P2 BRA `(.L_x_86) ;  /* 0xfffffffc00f0a947 */ /* 0x008fea000383ffff */
[----:B------:R-:W-:Y:S05]  /*82d0*/  BRA `(.L_x_171) ;  /* 0xffffffc4009c7947 */ /* 0x000fea000383ffff */
.L_x_106:
[----:B-1----:R-:W-:-:S04]  /*82e0*/  IMAD.U32 R3, RZ, RZ, UR4 ;  /* 0x00000004ff037e24 */ /* 0x002fc8000f8e00ff */
[----:B------:R1:W2:Y:S03]  /*82f0*/  SYNCS.PHASECHK.TRANS64.TRYWAIT P0, [R3+URZ+0x88], R0 ;  /* 0x00008800030075a7 */ /* 0x0002a6000800017f */
[----:B--2---:R-:W-:Y:S05]  /*8300*/  @!P0 NANOSLEEP.SYNCS 0x989680 ;  /* 0x009896800000895d */ /* 0x004fea0003900000 */
[----:B------:R-:W2:Y:S02]  /*8310*/  @!P0 SYNCS.PHASECHK.TRANS64 P0, [R3+URZ+0x88], R0 ;  /* 0x00008800030085a7 */ /* 0x000ea4000800007f */
[----:B--2---:R-:W-:Y:S05]  /*8320*/  @!P0 BRA `(.L_x_106) ;  /* 0xfffffffc00ec8947 */ /* 0x004fea000383ffff */
[----:B------:R-:W-:Y:S05]  /*8330*/  BRA `(.L_x_105) ;  /* 0xffffffd800f87947 */ /* 0x000fea000383ffff */
.L_x_115:
[----:B-1----:R-:W-:-:S04]  /*8340*/  IMAD.U32 R5, RZ, RZ, UR5 ;  /* 0x00000005ff057e24 */ /* 0x002fc8000f8e00ff */
[----:B------:R1:W2:Y:S03]  /*8350*/  SYNCS.PHASECHK.TRANS64.TRYWAIT P1, [R5+URZ+0x60], R4 ;  /* 0x00006004050075a7 */ /* 0x0002a6000802017f */
[----:B--2---:R-:W-:Y:S05]  /*8360*/  @!P1 NANOSLEEP.SYNCS 0x989680 ;  /* 0x009896800000995d */ /* 0x004fea0003900000 */
[----:B------:R-:W2:Y:S02]  /*8370*/  @!P1 SYNCS.PHASECHK.TRANS64 P1, [R5+URZ+0x60], R4 ;  /* 0x00006004050095a7 */ /* 0x000ea4000802007f */
[----:B--2---:R-:W-:Y:S05]  /*8380*/  @!P1 BRA `(.L_x_115) ;  /* 0xfffffffc00ec9947 */ /* 0x004fea000383ffff */
[----:B------:R-:W-:Y:S05]  /*8390*/  BRA `(.L_x_172) ;  /* 0xffffffdc00e47947 */ /* 0x000fea000383ffff */
.L_x_121:
[----:B-12---:R-:W-:-:S04]  /*83a0*/  IMAD.U32 R5, RZ, RZ, UR5 ;  /* 0x00000005ff057e24 */ /* 0x006fc8000f8e00ff */
[----:B------:R1:W2:Y:S03]  /*83b0*/  SYNCS.PHASECHK.TRANS64.TRYWAIT P1, [R5+URZ+0x68], R4 ;  /* 0x00006804050075a7 */ /* 0x0002a6000802017f */
[----:B--2---:R-:W-:Y:S05]  /*83c0*/  @!P1 NANOSLEEP.SYNCS 0x989680 ;  /* 0x009896800000995d */ /* 0x004fea0003900000 */
[----:B------:R-:W2:Y:S02]  /*83d0*/  @!P1 SYNCS.PHASECHK.TRANS64 P1, [R5+URZ+0x68], R4 ;  /* 0x00006804050095a7 */ /* 0x000ea4000802007f */
[----:B--2---:R-:W-:Y:S05]  /*83e0*/  @!P1 BRA `(.L_x_121) ;  /* 0xfffffffc00ec9947 */ /* 0x004fea000383ffff */
[----:B------:R-:W-:Y:S05]  /*83f0*/  BRA `(.L_x_173) ;  /* 0xffffffe0002c7947 */ /* 0x000fea000383ffff */
.L_x_127:
[----:B-123--:R-:W-:-:S04]  /*8400*/  IMAD.U32 R5, RZ, RZ, UR5 ;  /* 0x00000005ff057e24 */ /* 0x00efc8000f8e00ff */
[----:B------:R1:W2:Y:S03]  /*8410*/  SYNCS.PHASECHK.TRANS64.TRYWAIT P1, [R5+URZ+0x70], R4 ;  /* 0x00007004050075a7 */ /* 0x0002a6000802017f */
[----:B--2---:R-:W-:Y:S05]  /*8420*/  @!P1 NANOSLEEP.SYNCS 0x989680 ;  /* 0x009896800000995d */ /* 0x004fea0003900000 */
[----:B------:R-:W2:Y:S02]  /*8430*/  @!P1 SYNCS.PHASECHK.TRANS64 P1, [R5+URZ+0x70], R4 ;  /* 0x00007004050095a7 */ /* 0x000ea4000802007f */
[----:B--2---:R-:W-:Y:S05]  /*8440*/  @!P1 BRA `(.L_x_127) ;  /* 0xfffffffc00ec9947 */ /* 0x004fea000383ffff */
[----:B------:R-:W-:Y:S05]  /*8450*/  BRA `(.L_x_174) ;  /* 0xffffffe000807947 */ /* 0x000fea000383ffff */
.L_x_133:
[----:B-1234-:R-:W-:-:S04]  /*8460*/  IMAD.U32 R5, RZ, RZ, UR5 ;  /* 0x00000005ff057e24 */ /* 0x01efc8000f8e00ff */
[----:B------:R1:W2:Y:S03]  /*8470*/  SYNCS.PHASECHK.TRANS64.TRYWAIT P1, [R5+URZ+0x78], R4 ;  /* 0x00007804050075a7 */ /* 0x0002a6000802017f */
[----:B--2---:R-:W-:Y:S05]  /*8480*/  @!P1 NANOSLEEP.SYNCS 0x989680 ;  /* 0x009896800000995d */ /* 0x004fea0003900000 */
[----:B------:R-:W2:Y:S02]  /*8490*/  @!P1 SYNCS.PHASECHK.TRANS64 P1, [R5+URZ+0x78], R4 ;  /* 0x00007804050095a7 */ /* 0x000ea4000802007f */
[----:B--2---:R-:W-:Y:S05]  /*84a0*/  @!P1 BRA `(.L_x_133) ;  /* 0xfffffffc00ec9947 */ /* 0x004fea000383ffff */
[----:B------:R-:W-:Y:S05]  /*84b0*/  BRA `(.L_x_175) ;  /* 0xffffffe000cc7947 */ /* 0x000fea000383ffff */
.L_x_143:
[----:B------:R1:W1:Y:S02]  /*84c0*/  SYNCS.PHASECHK.TRANS64.TRYWAIT P0, [R3+URZ+0x60], R0 ;  /* 0x00006000030075a7 */ /* 0x000264000800017f */
[----:B-1----:R-:W-:Y:S05]  /*84d0*/  @!P0 NANOSLEEP.SYNCS 0x989680 ;  /* 0x009896800000895d */ /* 0x002fea0003900000 */
[----:B------:R-:W1:Y:S02]  /*84e0*/  @!P0 SYNCS.PHASECHK.TRANS64 P0, [R3+URZ+0x60], R0 ;  /* 0x00006000030085a7 */ /* 0x000e64000800007f */
[----:B-1----:R-:W-:Y:S05]  /*84f0*/  @!P0 BRA `(.L_x_143) ;  /* 0xfffffffc00f08947 */ /* 0x002fea000383ffff */
[----:B------:R-:W-:Y:S05]  /*8500*/  BRA `(.L_x_176) ;  /* 0xffffffe800c47947 */ /* 0x000fea000383ffff */
.L_x_145:
[----:B------:R1:W1:Y:S02]  /*8510*/  SYNCS.PHASECHK.TRANS64.TRYWAIT P0, [R3+URZ+0x68], R0 ;  /* 0x00006800030075a7 */ /* 0x000264000800017f */
[----:B-1----:R-:W-:Y:S05]  /*8520*/  @!P0 NANOSLEEP.SYNCS 0x989680 ;  /* 0x009896800000895d */ /* 0x002fea0003900000 */
[----:B------:R-:W1:Y:S02]  /*8530*/  @!P0 SYNCS.PHASECHK.TRANS64 P0, [R3+URZ+0x68], R0 ;  /* 0x00006800030085a7 */ /* 0x000e64000800007f */
[----:B-1----:R-:W-:Y:S05]  /*8540*/  @!P0 BRA `(.L_x_145) ;  /* 0xfffffffc00f08947 */ /* 0x002fea000383ffff */
[----:B------:R-:W-:Y:S05]  /*8550*/  BRA `(.L_x_177) ;  /* 0xffffffe800c07947 */ /* 0x000fea000383ffff */
.L_x_147:
[----:B------:R1:W1:Y:S02]  /*8560*/  SYNCS.PHASECHK.TRANS64.TRYWAIT P0, [R3+URZ+0x70], R0 ;  /* 0x00007000030075a7 */ /* 0x000264000800017f */
[----:B-1----:R-:W-:Y:S05]  /*8570*/  @!P0 NANOSLEEP.SYNCS 0x989680 ;  /* 0x009896800000895d */ /* 0x002fea0003900000 */
[----:B------:R-:W1:Y:S02]  /*8580*/  @!P0 SYNCS.PHASECHK.TRANS64 P0, [R3+URZ+0x70], R0 ;  /* 0x00007000030085a7 */ /* 0x000e64000800007f */
[----:B-1----:R-:W-:Y:S05]  /*8590*/  @!P0 BRA `(.L_x_147) ;  /* 0xfffffffc00f08947 */ /* 0x002fea000383ffff */
[----:B------:R-:W-:Y:S05]  /*85a0*/  BRA `(.L_x_178) ;  /* 0xffffffe800bc7947 */ /* 0x000fea000383ffff */
.L_x_151:
[----:B------:R-:W-:Y:S01]  /*85b0*/  BSSY B1, `(.L_x_179) ;  /* 0x0000006000017945 */ /* 0x000fe20003800000 */
[----:B------:R-:W-:-:S07]  /*85c0*/  IMAD.MOV.U32 R15, RZ, RZ, -0x1 ;  /* 0xffffffffff0f7424 */ /* 0x000fce00078e00ff */
[----:B------:R-:W-:Y:S05]  /*85d0*/  WARPSYNC.COLLECTIVE R15, `(.L_x_180) ;  /* 0x000000000f0c7348 */ /* 0x000fea0003c00000 */
[----:B------:R-:W-:Y:S02]  /*85e0*/  ELECT P6, UR62, PT ;  /* 0x00000000003e782f */ /* 0x000fe400038c0000 */
[----:B------:R-:W-:Y:S01]  /*85f0*/  MOV R14, UR62 ;  /* 0x0000003e000e7c02 */ /* 0x000fe20008000f00 */
[----:B------:R-:W-:Y:S10]  /*8600*/  ENDCOLLECTIVE ;  /* 0x000000000000791b */ /* 0x000ff40003800000 */
.L_x_180:
[----:B------:R-:W-:Y:S05]  /*8610*/  BSYNC B1 ;  /* 0x0000000000017941 */ /* 0x000fea0003800000 */
.L_x_179:
[----:B------:R-:W-:Y:S05]  /*8620*/  BRA `(.L_x_181) ;  /* 0xffffffec003c7947 */ /* 0x000fea000383ffff */
.L_x_154:
[----:B--2---:R2:W3:Y:S02]  /*8630*/  SYNCS.PHASECHK.TRANS64.TRYWAIT P0, [R14+URZ+0x20], R7 ;  /* 0x000020070e0075a7 */ /* 0x0044e4000800017f */
[----:B---3--:R-:W-:Y:S05]  /*8640*/  @!P0 NANOSLEEP.SYNCS 0x989680 ;  /* 0x009896800000895d */ /* 0x008fea0003900000 */
[----:B------:R-:W3:Y:S02]  /*8650*/  @!P0 SYNCS.PHASECHK.TRANS64 P0, [R14+URZ+0x20], R7 ;  /* 0x000020070e0085a7 */ /* 0x000ee4000800007f */
[----:B---3--:R-:W-:Y:S05]  /*8660*/  @!P0 BRA `(.L_x_154) ;  /* 0xfffffffc00f08947 */ /* 0x008fea000383ffff */
[----:B------:R-:W-:Y:S05]  /*8670*/  BRA `(.L_x_182) ;  /* 0xffffffec00747947 */ /* 0x000fea000383ffff */
.L_x_162:
[----:B------:R-:W-:Y:S01]  /*8680*/  BSSY B0, `(.L_x_183) ;  /* 0x0000006000007945 */ /* 0x000fe20003800000 */
[----:B------:R-:W-:-:S07]  /*8690*/  IMAD.MOV.U32 R15, RZ, RZ, -0x1 ;  /* 0xffffffffff0f7424 */ /* 0x000fce00078e00ff */
[----:B-1----:R-:W-:Y:S05]  /*86a0*/  WARPSYNC.COLLECTIVE R15, `(.L_x_184) ;  /* 0x000000000f0c7348 */ /* 0x002fea0003c00000 */
[----:B------:R-:W-:Y:S02]  /*86b0*/  ELECT P6, UR62, PT ;  /* 0x00000000003e782f */ /* 0x000fe400038c0000 */
[----:B------:R-:W-:Y:S01]  /*86c0*/  MOV R14, UR62 ;  /* 0x0000003e000e7c02 */ /* 0x000fe20008000f00 */
[----:B-1----:R-:W-:Y:S10]  /*86d0*/  ENDCOLLECTIVE ;  /* 0x000000000000791b */ /* 0x002ff40003800000 */
.L_x_184:
[----:B------:R-:W-:Y:S05]  /*86e0*/  BSYNC B0 ;  /* 0x0000000000007941 */ /* 0x000fea0003800000 */
.L_x_183:
[----:B------:R-:W-:Y:S05]  /*86f0*/  BRA `(.L_x_185) ;  /* 0xfffffff400c87947 */ /* 0x000fea000383ffff */
.L_x_164:
[----:B--2---:R2:W3:Y:S02]  /*8700*/  SYNCS.PHASECHK.TRANS64.TRYWAIT P0, [R5+URZ], R2 ;  /* 0x00000002050075a7 */ /* 0x0044e4000800017f */
[----:B---3--:R-:W-:Y:S05]  /*8710*/  @!P0 NANOSLEEP.SYNCS 0x989680 ;  /* 0x009896800000895d */ /* 0x008fea0003900000 */
[----:B------:R-:W3:Y:S02]  /*8720*/  @!P0 SYNCS.PHASECHK.TRANS64 P0, [R5+URZ], R2 ;  /* 0x00000002050085a7 */ /* 0x000ee4000800007f */
[----:B---3--:R-:W-:Y:S05]  /*8730*/  @!P0 BRA `(.L_x_164) ;  /* 0xfffffffc00f08947 */ /* 0x008fea000383ffff */
[----:B------:R-:W-:Y:S05]  /*8740*/  BRA `(.L_x_186) ;  /* 0xfffffff800047947 */ /* 0x000fea000383ffff */
.L_x_165:
[----:B--2---:R2:W3:Y:S02]  /*8750*/  SYNCS.PHASECHK.TRANS64.TRYWAIT P0, [R7+URZ], R4 ;  /* 0x00000004070075a7 */ /* 0x0044e4000800017f */
[----:B---3--:R-:W-:Y:S05]  /*8760*/  @!P0 NANOSLEEP.SYNCS 0x989680 ;  /* 0x009896800000895d */ /* 0x008fea0003900000 */
[----:B------:R-:W3:Y:S02]  /*8770*/  @!P0 SYNCS.PHASECHK.TRANS64 P0, [R7+URZ], R4 ;  /* 0x00000004070085a7 */ /* 0x000ee4000800007f */
[----:B---3--:R-:W-:Y:S05]  /*8780*/  @!P0 BRA `(.L_x_165) ;  /* 0xfffffffc00f08947 */ /* 0x008fea000383ffff */
[----:B------:R-:W-:Y:S05]  /*8790*/  BRA `(.L_x_187) ;  /* 0xfffffff800147947 */ /* 0x000fea000383ffff */
.L_x_166:
[----:B--2---:R2:W3:Y:S02]  /*87a0*/  SYNCS.PHASECHK.TRANS64.TRYWAIT P0, [R6+URZ], R5 ;  /* 0x00000005060075a7 */ /* 0x0044e4000800017f */
[----:B---3--:R-:W-:Y:S05]  /*87b0*/  @!P0 NANOSLEEP.SYNCS 0x989680 ;  /* 0x009896800000895d */ /* 0x008fea0003900000 */
[----:B------:R-:W3:Y:S02]  /*87c0*/  @!P0 SYNCS.PHASECHK.TRANS64 P0, [R6+URZ], R5 ;  /* 0x00000005060085a7 */ /* 0x000ee4000800007f */
[----:B---3--:R-:W-:Y:S05]  /*87d0*/  @!P0 BRA `(.L_x_166) ;  /* 0xfffffffc00f08947 */ /* 0x008fea000383ffff */
[----:B------:R-:W-:Y:S05]  /*87e0*/  BRA `(.L_x_188) ;  /* 0xfffffff8001c7947 */ /* 0x000fea000383ffff */
.L_x_189:
[----:B------:R-:W-:-:S00]  /*87f0*/  BRA `(.L_x_189) ;  /* 0xfffffffc00fc7947 */ /* 0x000fc0000383ffff */
[----:B------:R-:W-:-:S00]  /*8800*/  NOP ;  /* 0x0000000000007918 */ /* 0x000fc00000000000 */
[----:B------:R-:W-:-:S00]  /*8810*/  NOP ;  /* 0x0000000000007918 */ /* 0x000fc00000000000 */
[----:B------:R-:W-:-:S00]  /*8820*/  NOP ;  /* 0x0000000000007918 */ /* 0x000fc00000000000 */
[----:B------:R-:W-:-:S00]  /*8830*/  NOP ;  /* 0x0000000000007918 */ /* 0x000fc00000000000 */
[----:B------:R-:W-:-:S00]  /*8840*/  NOP ;  /* 0x0000000000007918 */ /* 0x000fc00000000000 */
[----:B------:R-:W-:-:S00]  /*8850*/  NOP ;  /* 0x0000000000007918 */ /* 0x000fc00000000000 */
[----:B------:R-:W-:-:S00]  /*8860*/  NOP ;  /* 0x0000000000007918 */ /* 0x000fc00000000000 */
[----:B------:R-:W-:-:S00]  /*8870*/  NOP ;  /* 0x0000000000007918 */ /* 0x000fc00000000000 */
.L_x_190:


//--------------------- .nv.global.init           --------------------------
	.section	.nv.global.init,"aw",@progbits
.nv.global.init:
	.type		$str$22,@object
	.size		$str$22,($str$26 - $str$22)
$str$22:
        /*0000*/ 	.byte	0x6b, 0x5f, 0x74, 0x69, 0x6c, 0x65, 0x5f, 0x63, 0x6f, 0x75, 0x6e, 0x74, 0x20, 0x3e, 0x3d, 0x20
        /*0010*/ 	.byte	0x31, 0x00
	.type		$str$26,@object
	.size		$str$26,($str$27 - $str$26)
$str$26:
        /*0012*/ 	.byte	0x28, 0x61, 0x64, 0x64, 0x72, 0x65, 0x73, 0x73, 0x20, 0x26, 0x20, 0x6d, 0x61, 0x73, 0x6b, 0x29
        /*0022*/ 	.byte	0x20, 0x3d, 0x3d, 0x20, 0x30, 0x00
	.type		$str$27,@object
	.size		$str$27,($str$23 - $str$27)
$str$27:
        /*0028*/ 	.byte	0x2f, 0x74, 0x6d, 0x70, 0x2f, 0x63, 0x75, 0x74, 0x6c, 0x61, 0x73, 0x73, 0x5f, 0x73, 0x77, 0x65
        /*0038*/ 	.byte	0x65, 0x70, 0x5f, 0x73, 0x72, 0x63, 0x2f, 0x69, 0x6e, 0x63, 0x6c, 0x75, 0x64, 0x65, 0x2f, 0x63
        /*0048*/ 	.byte	0x75, 0x74, 0x65, 0x2f, 0x70, 0x6f, 0x69, 0x6e, 0x74, 0x65, 0x72, 0x5f, 0x66, 0x6c, 0x61, 0x67
        /*0058*/ 	.byte	0x67, 0x65, 0x64, 0x2e, 0x68, 0x70, 0x70, 0x00
	.type		$str$23,@object
	.size		$str$23,(__unnamed_2 - $str$23)
$str$23:
        /*0060*/ 	.byte	0x2f, 0x74, 0x6d, 0x70, 0x2f, 0x63, 0x75, 0x74, 0x6c, 0x61, 0x73, 0x73, 0x5f, 0x73, 0x77, 0x65
        /*0070*/ 	.byte	0x65, 0x70, 0x5f, 0x73, 0x72, 0x63, 0x2f, 0x69, 0x6e, 0x63, 0x6c, 0x75, 0x64, 0x65, 0x2f, 0x63
        /*0080*/ 	.byte	0x75, 0x74, 0x6c, 0x61, 0x73, 0x73, 0x2f, 0x67, 0x65, 0x6d, 0x6d, 0x2f, 0x63, 0x6f, 0x6c, 0x6c
        /*0090*/ 	.byte	0x65, 0x63, 0x74, 0x69, 0x76, 0x65, 0x2f, 0x73, 0x6d, 0x39, 0x30, 0x5f, 0x6d, 0x6d, 0x61, 0x5f
        /*00a0*/ 	.byte	0x74, 0x6d, 0x61, 0x5f, 0x67, 0x6d, 0x6d, 0x61, 0x5f, 0x73, 0x73, 0x5f, 0x77, 0x61, 0x72, 0x70
        /*00b0*/ 	.byte	0x73, 0x70, 0x65, 0x63, 0x69, 0x61, 0x6c, 0x69, 0x7a, 0x65, 0x64, 0x2e, 0x68, 0x70, 0x70, 0x00
	.type		__unnamed_2,@object
	.size		__unnamed_2,(__unnamed_1 - __unnamed_2)
__unnamed_2:
        /*00c0*/ 	.byte	0x61, 0x75, 0x74, 0x6f, 0x20, 0x63, 0x75, 0x74, 0x65, 0x3a, 0x3a, 0x61, 0x73, 0x5f, 0x70, 0x6f
        /* <DEDUP_REMOVED lines=27> */
        /*0280*/ 	.byte	0x36, 0x3e, 0x3e, 0x3e, 0x3e, 0x3e, 0x5d, 0x00
	.type		__unnamed_1,@object
	.size		__unnamed_1,(.L_0 - __unnamed_1)
__unnamed_1:
        /* <DEDUP_REMOVED lines=181> */
        /*0dd8*/ 	.byte	0x79, 0x5d, 0x00
.L_0:


//--------------------- .nv.shared._ZN7cutlass13device_kernelINS_4gemm6kernel13GemmUniversalIN4cute5tupleIJiiiiEEENS1_10collective13CollectiveMmaINS1_34MainloopSm90TmaGmmaWarpSpecializedILi4ENS5_IJNS4_1CILi2EEENSA_ILi1EEESC_EEENS1_35KernelTmaWarpSpecializedCooperativeEEENS5_IJNSA_ILi256EEENSA_ILi64EEESH_EEENS_6half_tENS5_IJlSC_lEEESJ_SK_NS4_8TiledMMAINS4_8MMA_AtomIJNS4_4SM904GMMA25MMA_64x64x16_F32F16F16_SSILNSO_5MajorE0ELSQ_0ELNSO_7ScaleInE1ELSR_1EEEEEENS4_6LayoutISD_NS5_IJSC_NSA_ILi0EEESV_EEEEENS5_IJNS4_10UnderscoreESY_SY_EEEEENS4_13SM90_TMA_LOADENS4_14ComposedLayoutINS4_7SwizzleILi3ELi4ELi3EEENS4_18smem_ptr_flag_bitsILi16EEENSU_INS5_IJNSA_ILi8EEESH_EEENS5_IJSH_SC_EEEEEEEvNS4_8identityENS4_23SM90_TMA_LOAD_MULTICASTES1B_vS1C_EENS_8epilogue10collective18CollectiveEpilogueINS1F_22Sm90TmaWarpSpecializedILi4ELi2ELi16ELb1ELb0EEEJSI_NS5_IJNSA_ILi128EEENSA_ILi32EEEEEESJ_SK_SJ_SK_NS1F_6fusion15FusionCallbacksIS1J_NS1N_23LinCombPerRowBiasEltActINS1F_6thread4ReLuESJ_fSJ_SJ_fLi8ELNS_15FloatRoundStyleE2EEESI_S1M_JEEES11_NS12_INS13_ILi2ELi4ELi3EEES16_NSU_INS5_IJS17_S1L_EEENS5_IJS1L_SC_EEEEEEENS4_17SM75_U32x4_LDSM_NENS4_14SM90_TMA_STOREES1Z_NS4_17SM90_U32x4_STSM_NENS4_9Copy_AtomIJS22_SJ_EEEvEEEvvEEEEvNT_6ParamsE --------------------------
	.section	.nv.shared._ZN7cutlass13device_kernelINS_4gemm6kernel13GemmUniversalIN4cute5tupleIJiiiiEEENS1_10collective13CollectiveMmaINS1_34MainloopSm90TmaGmmaWarpSpecializedILi4ENS5_IJNS4_1CILi2EEENSA_ILi1EEESC_EEENS1_35KernelTmaWarpSpecializedCooperativeEEENS5_IJNSA_ILi256EEENSA_ILi64EEESH_EEENS_6half_tENS5_IJlSC_lEEESJ_SK_NS4_8TiledMMAINS4_8MMA_AtomIJNS4_4SM904GMMA25MMA_64x64x16_F32F16F16_SSILNSO_5MajorE0ELSQ_0ELNSO_7ScaleInE1ELSR_1EEEEEENS4_6LayoutISD_NS5_IJSC_NSA_ILi0EEESV_EEEEENS5_IJNS4_10UnderscoreESY_SY_EEEEENS4_13SM90_TMA_LOADENS4_14ComposedLayoutINS4_7SwizzleILi3ELi4ELi3EEENS4_18smem_ptr_flag_bitsILi16EEENSU_INS5_IJNSA_ILi8EEESH_EEENS5_IJSH_SC_EEEEEEEvNS4_8identityENS4_23SM90_TMA_LOAD_MULTICASTES1B_vS1C_EENS_8epilogue10collective18CollectiveEpilogueINS1F_22Sm90TmaWarpSpecializedILi4ELi2ELi16ELb1ELb0EEEJSI_NS5_IJNSA_ILi128EEENSA_ILi32EEEEEESJ_SK_SJ_SK_NS1F_6fusion15FusionCallbacksIS1J_NS1N_23LinCombPerRowBiasEltActINS1F_6thread4ReLuESJ_fSJ_SJ_fLi8ELNS_15FloatRoundStyleE2EEESI_S1M_JEEES11_NS12_INS13_ILi2ELi4ELi3EEES16_NSU_INS5_IJS17_S1L_EEENS5_IJS1L_SC_EEEEEEENS4_17SM75_U32x4_LDSM_NENS4_14SM90_TMA_STOREES1Z_NS4_17SM90_U32x4_STSM_NENS4_9Copy_AtomIJS22_SJ_EEEvEEEvvEEEEvNT_6ParamsE,"aw",@nobits
	.sectionflags	@""
	.align	16
	.zero		1024


//--------------------- .nv.shared.reserved.0     --------------------------
	.section	.nv.shared.reserved.0,"aw",@nobits
	.weak		__nv_reservedSMEM_offset_0_alias
	.size		__nv_reservedSMEM_offset_0_alias, 0, 0
	.other		__nv_reservedSMEM_offset_0_alias,@"STO_CUDA_RESERVED_SHARED STV_DEFAULT"
__nv_reservedSMEM_offset_0_alias:
	.zero		0


//--------------------- .nv.global                --------------------------
	.section	.nv.global,"aw",@nobits
.nv.global:
	.type		_ZN39_INTERNAL_575423a0_4_k_cu_e8c9a560_41374cute1_E,@object
	.size		_ZN39_INTERNAL_575423a0_4_k_cu_e8c9a560_41374cute1_E,(_ZN39_INTERNAL_575423a0_4_k_cu_e8c9a560_41374cuda3std3__45__cpo6cbeginE - _ZN39_INTERNAL_575423a0_4_k_cu_e8c9a560_41374cute1_E)
_ZN39_INTERNAL_575423a0_4_k_cu_e8c9a560_41374cute1_E:
	.zero		1
	.type		_ZN39_INTERNAL_575423a0_4_k_cu_e8c9a560_41374cuda3std3__45__cpo6cbeginE,@object
	.size		_ZN39_INTERNAL_575423a0_4_k_cu_e8c9a560_41374cuda3std3__45__cpo6cbeginE,(_ZN39_INTERNAL_575423a0_4_k_cu_e8c9a560_41374cuda3std3__48in_placeE - _ZN39_INTERNAL_575423a0_4_k_cu_e8c9a560_41374cuda3std3__45__cpo6cbeginE)
_ZN39_INTERNAL_575423a0_4_k_cu_e8c9a560_41374cuda3std3__45__cpo6cbeginE:
	.zero		1
	.type		_ZN39_INTERNAL_575423a0_4_k_cu_e8c9a560_41374cuda3std3__48in_placeE,@object
	.size		_ZN39_INTERNAL_575423a0_4_k_cu_e8c9a560_41374cuda3std3__48in_placeE,(_ZN39_INTERNAL_575423a0_4_k_cu_e8c9a560_41374cuda3std6ranges3__45__cpo9iter_moveE - _ZN39_INTERNAL_575423a0_4_k_cu_e8c9a560_41374cuda3std3__48in_placeE)
_ZN39_INTERNAL_575423a0_4_k_cu_e8c9a560_41374cuda3std3__48in_placeE:
	.zero		1
	.type		_ZN39_INTERNAL_575423a0_4_k_cu_e8c9a560_41374cuda3std6ranges3__45__cpo9iter_moveE,@object
	.size		_ZN39_INTERNAL_575423a0_4_k_cu_e8c9a560_41374cuda3std6ranges3__45__cpo9iter_moveE,(_ZN39_INTERNAL_575423a0_4_k_cu_e8c9a560_41374cuda3std3__45__cpo5beginE - _ZN39_INTERNAL_575423a0_4_k_cu_e8c9a560_41374cuda3std6ranges3__45__cpo9iter_moveE)
_ZN39_INTERNAL_575423a0_4_k_cu_e8c9a560_41374cuda3std6ranges3__45__cpo9iter_moveE:
	.zero		1
	.type		_ZN39_INTERNAL_575423a0_4_k_cu_e8c9a560_41374cuda3std3__45__cpo5beginE,@object
	.size		_ZN39_INTERNAL_575423a0_4_k_cu_e8c9a560_41374cuda3std3__45__cpo5beginE,(_ZN39_INTERNAL_575423a0_4_k_cu_e8c9a560_41374cuda3std3__441_GLOBAL__N__575423a0_4_k_cu_e8c9a560_41376ignoreE - _ZN39_INTERNAL_575423a0_4_k_cu_e8c9a560_41374cuda3std3__45__cpo5beginE)
_ZN39_INTERNAL_575423a0_4_k_cu_e8c9a560_41374cuda3std3__45__cpo5beginE:
	.zero		1
	.type		_ZN39_INTERNAL_575423a0_4_k_cu_e8c9a560_41374cuda3std3__441_GLOBAL__N__575423a0_4_k_cu_e8c9a560_41376ignoreE,@object
	.size		_ZN39_INTERNAL_575423a0_4_k_cu_e8c9a560_41374cuda3std3__441_GLOBAL__N__575423a0_4_k_cu_e8c9a560_41376ignoreE,(_ZN39_INTERNAL_575423a0_4_k_cu_e8c9a560_41374cute7productE - _ZN39_INTERNAL_575423a0_4_k_cu_e8c9a560_41374cuda3std3__441_GLOBAL__N__575423a0_4_k_cu_e8c9a560_41376ignoreE)
_ZN39_INTERNAL_575423a0_4_k_cu_e8c9a560_41374cuda3std3__441_GLOBAL__N__575423a0_4_k_cu_e8c9a560_41376ignoreE:
	.zero		1
	.type		_ZN39_INTERNAL_575423a0_4_k_cu_e8c9a560_41374cute7productE,@object
	.size		_ZN39_INTERNAL_575423a0_4_k_cu_e8c9a560_41374cute7productE,(_ZN39_INTERNAL_575423a0_4_k_cu_e8c9a560_41374cuda3std3__45__cpo3endE - _ZN39_INTERNAL_575423a0_4_k_cu_e8c9a560_41374cute7productE)
_ZN39_INTERNAL_575423a0_4_k_cu_e8c9a560_41374cute7productE:
	.zero		1
	.type		_ZN39_INTERNAL_575423a0_4_k_cu_e8c9a560_41374cuda3std3__45__cpo3endE,@object
	.size		_ZN39_INTERNAL_575423a0_4_k_cu_e8c9a560_41374cuda3std3__45__cpo3endE,(_ZN39_INTERNAL_575423a0_4_k_cu_e8c9a560_41374cuda3std3__419piecewise_constructE - _ZN39_INTERNAL_575423a0_4_k_cu_e8c9a560_41374cuda3std3__45__cpo3endE)
_ZN39_INTERNAL_575423a0_4_k_cu_e8c9a560_41374cuda3std3__45__cpo3endE:
	.zero		1
	.type		_ZN39_INTERNAL_575423a0_4_k_cu_e8c9a560_41374cuda3std3__419piecewise_constructE,@object
	.size		_ZN39_INTERNAL_575423a0_4_k_cu_e8c9a560_41374cuda3std3__419piecewise_constructE,(_ZN39_INTERNAL_575423a0_4_k_cu_e8c9a560_41374cuda3std3__45__cpo4cendE - _ZN39_INTERNAL_575423a0_4_k_cu_e8c9a560_41374cuda3std3__419piecewise_constructE)
_ZN39_INTERNAL_575423a0_4_k_cu_e8c9a560_41374cuda3std3__419piecewise_constructE:
	.zero		1
	.type		_ZN39_INTERNAL_575423a0_4_k_cu_e8c9a560_41374cuda3std3__45__cpo4cendE,@object
	.size		_ZN39_INTERNAL_575423a0_4_k_cu_e8c9a560_41374cuda3std3__45__cpo4cendE,(_ZN39_INTERNAL_575423a0_4_k_cu_e8c9a560_41374cuda3std6ranges3__45__cpo4swapE - _ZN39_INTERNAL_575423a0_4_k_cu_e8c9a560_41374cuda3std3__45__cpo4cendE)
_ZN39_INTERNAL_575423a0_4_k_cu_e8c9a560_41374cuda3std3__45__cpo4cendE:
	.zero		1
	.type		_ZN39_INTERNAL_575423a0_4_k_cu_e8c9a560_41374cuda3std6ranges3__45__cpo4swapE,@object
	.size		_ZN39_INTERNAL_575423a0_4_k_cu_e8c9a560_41374cuda3std6ranges3__45__cpo4swapE,(.L_9 - _ZN39_INTERNAL_575423a0_4_k_cu_e8c9a560_41374cuda3std6ranges3__45__cpo4swapE)
_ZN39_INTERNAL_575423a0_4_k_cu_e8c9a560_41374cuda3std6ranges3__45__cpo4swapE:
	.zero		1
.L_9:


//--------------------- .nv.constant0._ZN7cutlass13device_kernelINS_4gemm6kernel13GemmUniversalIN4cute5tupleIJiiiiEEENS1_10collective13CollectiveMmaINS1_34MainloopSm90TmaGmmaWarpSpecializedILi4ENS5_IJNS4_1CILi2EEENSA_ILi1EEESC_EEENS1_35KernelTmaWarpSpecializedCooperativeEEENS5_IJNSA_ILi256EEENSA_ILi64EEESH_EEENS_6half_tENS5_IJlSC_lEEESJ_SK_NS4_8TiledMMAINS4_8MMA_AtomIJNS4_4SM904GMMA25MMA_64x64x16_F32F16F16_SSILNSO_5MajorE0ELSQ_0ELNSO_7ScaleInE1ELSR_1EEEEEENS4_6LayoutISD_NS5_IJSC_NSA_ILi0EEESV_EEEEENS5_IJNS4_10UnderscoreESY_SY_EEEEENS4_13SM90_TMA_LOADENS4_14ComposedLayoutINS4_7SwizzleILi3ELi4ELi3EEENS4_18smem_ptr_flag_bitsILi16EEENSU_INS5_IJNSA_ILi8EEESH_EEENS5_IJSH_SC_EEEEEEEvNS4_8identityENS4_23SM90_TMA_LOAD_MULTICASTES1B_vS1C_EENS_8epilogue10collective18CollectiveEpilogueINS1F_22Sm90TmaWarpSpecializedILi4ELi2ELi16ELb1ELb0EEEJSI_NS5_IJNSA_ILi128EEENSA_ILi32EEEEEESJ_SK_SJ_SK_NS1F_6fusion15FusionCallbacksIS1J_NS1N_23LinCombPerRowBiasEltActINS1F_6thread4ReLuESJ_fSJ_SJ_fLi8ELNS_15FloatRoundStyleE2EEESI_S1M_JEEES11_NS12_INS13_ILi2ELi4ELi3EEES16_NSU_INS5_IJS17_S1L_EEENS5_IJS1L_SC_EEEEEEENS4_17SM75_U32x4_LDSM_NENS4_14SM90_TMA_STOREES1Z_NS4_17SM90_U32x4_STSM_NENS4_9Copy_AtomIJS22_SJ_EEEvEEEvvEEEEvNT_6ParamsE --------------------------
	.section	.nv.constant0._ZN7cutlass13device_kernelINS_4gemm6kernel13GemmUniversalIN4cute5tupleIJiiiiEEENS1_10collective13CollectiveMmaINS1_34MainloopSm90TmaGmmaWarpSpecializedILi4ENS5_IJNS4_1CILi2EEENSA_ILi1EEESC_EEENS1_35KernelTmaWarpSpecializedCooperativeEEENS5_IJNSA_ILi256EEENSA_ILi64EEESH_EEENS_6half_tENS5_IJlSC_lEEESJ_SK_NS4_8TiledMMAINS4_8MMA_AtomIJNS4_4SM904GMMA25MMA_64x64x16_F32F16F16_SSILNSO_5MajorE0ELSQ_0ELNSO_7ScaleInE1ELSR_1EEEEEENS4_6LayoutISD_NS5_IJSC_NSA_ILi0EEESV_EEEEENS5_IJNS4_10UnderscoreESY_SY_EEEEENS4_13SM90_TMA_LOADENS4_14ComposedLayoutINS4_7SwizzleILi3ELi4ELi3EEENS4_18smem_ptr_flag_bitsILi16EEENSU_INS5_IJNSA_ILi8EEESH_EEENS5_IJSH_SC_EEEEEEEvNS4_8identityENS4_23SM90_TMA_LOAD_MULTICASTES1B_vS1C_EENS_8epilogue10collective18CollectiveEpilogueINS1F_22Sm90TmaWarpSpecializedILi4ELi2ELi16ELb1ELb0EEEJSI_NS5_IJNSA_ILi128EEENSA_ILi32EEEEEESJ_SK_SJ_SK_NS1F_6fusion15FusionCallbacksIS1J_NS1N_23LinCombPerRowBiasEltActINS1F_6thread4ReLuESJ_fSJ_SJ_fLi8ELNS_15FloatRoundStyleE2EEESI_S1M_JEEES11_NS12_INS13_ILi2ELi4ELi3EEES16_NSU_INS5_IJS17_S1L_EEENS5_IJS1L_SC_EEEEEEENS4_17SM75_U32x4_LDSM_NENS4_14SM90_TMA_STOREES1Z_NS4_17SM90_U32x4_STSM_NENS4_9Copy_AtomIJS22_SJ_EEEvEEEvvEEEEvNT_6ParamsE,"a",@progbits
	.sectionflags	@""
	.align	4
.nv.constant0._ZN7cutlass13device_kernelINS_4gemm6kernel13GemmUniversalIN4cute5tupleIJiiiiEEENS1_10collective13CollectiveMmaINS1_34MainloopSm90TmaGmmaWarpSpecializedILi4ENS5_IJNS4_1CILi2EEENSA_ILi1EEESC_EEENS1_35KernelTmaWarpSpecializedCooperativeEEENS5_IJNSA_ILi256EEENSA_ILi64EEESH_EEENS_6half_tENS5_IJlSC_lEEESJ_SK_NS4_8TiledMMAINS4_8MMA_AtomIJNS4_4SM904GMMA25MMA_64x64x16_F32F16F16_SSILNSO_5MajorE0ELSQ_0ELNSO_7ScaleInE1ELSR_1EEEEEENS4_6LayoutISD_NS5_IJSC_NSA_ILi0EEESV_EEEEENS5_IJNS4_10UnderscoreESY_SY_EEEEENS4_13SM90_TMA_LOADENS4_14ComposedLayoutINS4_7SwizzleILi3ELi4ELi3EEENS4_18smem_ptr_flag_bitsILi16EEENSU_INS5_IJNSA_ILi8EEESH_EEENS5_IJSH_SC_EEEEEEEvNS4_8identityENS4_23SM90_TMA_LOAD_MULTICASTES1B_vS1C_EENS_8epilogue10collective18CollectiveEpilogueINS1F_22Sm90TmaWarpSpecializedILi4ELi2ELi16ELb1ELb0EEEJSI_NS5_IJNSA_ILi128EEENSA_ILi32EEEEEESJ_SK_SJ_SK_NS1F_6fusion15FusionCallbacksIS1J_NS1N_23LinCombPerRowBiasEltActINS1F_6thread4ReLuESJ_fSJ_SJ_fLi8ELNS_15FloatRoundStyleE2EEESI_S1M_JEEES11_NS12_INS13_ILi2ELi4ELi3EEES16_NSU_INS5_IJS17_S1L_EEENS5_IJS1L_SC_EEEEEEENS4_17SM75_U32x4_LDSM_NENS4_14SM90_TMA_STOREES1Z_NS4_17SM90_U32x4_STSM_NENS4_9Copy_AtomIJS22_SJ_EEEvEEEvvEEEEvNT_6ParamsE:
	.zero		2432


//--------------------- SYMBOLS --------------------------

	.type		.nv.reservedSmem.offset0,@object
	.size		.nv.reservedSmem.offset0,0x4
	.type		__assertfail,@function
